// auto-generated by cutlass_sweep.fmha — config: {"arch": "sm_90", "direction": "fwd", "dtype": "bf16", "head_dim": 16, "mask": "residual", "schedule": "pingpong", "tile_kv": 64, "tile_q": 128}
#include "cutlass/cutlass.h"
#include "cute/tensor.hpp"
#include "cutlass/device_kernel.h"
#include "cutlass/kernel_hardware_info.h"
#include "88_hopper_fmha/collective/fmha_fusion.hpp"
#include "88_hopper_fmha/kernel/fmha_kernel_builder.hpp"

using namespace cute;
using Element = cutlass::bfloat16_t;
using TileShape = Shape<_128, _64, _16>;
using StrideQ = cute::tuple<int, _1, cute::tuple<int, int>>;
using StrideK = cute::tuple<int, _1, cute::tuple<int, int>>;
using StrideV = cute::tuple<int, cute::_1, cute::tuple<int, int>>;

using Kernel = typename cutlass::fmha::kernel::FmhaBuilder<
    Element, float, float,
    TileShape, StrideQ, StrideK, StrideV,
    cutlass::fmha::collective::ResidualFusion,
    cutlass::gemm::KernelTmaWarpSpecializedPingpong
  >::Kernel;

auto* _anchor = &cutlass::device_kernel<Kernel>;


// ===== COMPILED SASS (sm_90a) =====

	.target	sm_90a

	.elftype	@"ET_EXEC"


//--------------------- .note.nv.tkinfo           --------------------------
	.section	.note.nv.tkinfo,"",@"SHT_NOTE"
	.sectionflags	@"SHF_NOTE_NV_TKINFO"
	.tkinfo
        /*0018*/ 	.word	0x00000002
        /*0030*/ 	.string	""
        /*0030*/ 	.string	"ptxas"
        /*0030*/ 	.string	"Cuda compilation tools, release 13.0, V13.0.88"
        /*0030*/ 	.string	"Build cuda_13.0.r13.0/compiler.36424714_0"
        /*0030*/ 	.string	"-arch sm_90a -m 64 "



//--------------------- .note.nv.cuinfo           --------------------------
	.section	.note.nv.cuinfo,"",@"SHT_NOTE"
	.sectionflags	@"SHF_NOTE_NV_CUINFO"
        /*0018*/ 	.short	0x0002
        /*001a*/ 	.short	0x005a
        /*001c*/ 	.short	0x0082
	.zero		2


//--------------------- .nv.info                  --------------------------
	.section	.nv.info,"",@"SHT_CUDA_INFO"
	.align	4


	//----- nvinfo : EIATTR_REGCOUNT
	.align		4
        /*0000*/ 	.byte	0x04, 0x2f
        /*0002*/ 	.short	(.L_15 - .L_14)
	.align		4
.L_14:
        /*0004*/ 	.word	index@(_ZN7cutlass13device_kernelINS_4fmha6kernel28FmhaKernelTmaWarpSpecializedINS1_10collective30FmhaMainloopTmaWarpSpecializedINS_10bfloat16_tEffN4cute5tupleIJNS7_1CILi128EEENS9_ILi64EEENS9_ILi16EEEEEENS8_IJiNS9_ILi1EEENS8_IJiiEEEEEESG_SG_NS4_14ResidualFusionEJNS2_6OptionILNS2_3TagE0ENS9_ILb1EEEEENSI_ILSJ_2ESK_EEEEENS4_15FmhaFwdEpilogueIS6_fNS8_IJSB_SC_SB_EEEEENS2_23PersistentTileSchedulerEJSL_SM_EEEEEvNT_6ParamsE)
        /*0008*/ 	.word	0x000000a8


	//----- nvinfo : EIATTR_FRAME_SIZE
	.align		4
.L_15:
        /*000c*/ 	.byte	0x04, 0x11
        /*000e*/ 	.short	(.L_17 - .L_16)
	.align		4
.L_16:
        /*0010*/ 	.word	index@($__internal_0_$__cuda_sm20_rcp_rn_f32_slowpath)
        /*0014*/ 	.word	0x00000000


	//----- nvinfo : EIATTR_FRAME_SIZE
	.align		4
.L_17:
        /*0018*/ 	.byte	0x04, 0x11
        /*001a*/ 	.short	(.L_19 - .L_18)
	.align		4
.L_18:
        /*001c*/ 	.word	index@(_ZN7cutlass13device_kernelINS_4fmha6kernel28FmhaKernelTmaWarpSpecializedINS1_10collective30FmhaMainloopTmaWarpSpecializedINS_10bfloat16_tEffN4cute5tupleIJNS7_1CILi128EEENS9_ILi64EEENS9_ILi16EEEEEENS8_IJiNS9_ILi1EEENS8_IJiiEEEEEESG_SG_NS4_14ResidualFusionEJNS2_6OptionILNS2_3TagE0ENS9_ILb1EEEEENSI_ILSJ_2ESK_EEEEENS4_15FmhaFwdEpilogueIS6_fNS8_IJSB_SC_SB_EEEEENS2_23PersistentTileSchedulerEJSL_SM_EEEEEvNT_6ParamsE)
        /*0020*/ 	.word	0x00000000


	//----- nvinfo : EIATTR_MIN_STACK_SIZE
	.align		4
.L_19:
        /*0024*/ 	.byte	0x04, 0x12
        /*0026*/ 	.short	(.L_21 - .L_20)
	.align		4
.L_20:
        /*0028*/ 	.word	index@(_ZN7cutlass13device_kernelINS_4fmha6kernel28FmhaKernelTmaWarpSpecializedINS1_10collective30FmhaMainloopTmaWarpSpecializedINS_10bfloat16_tEffN4cute5tupleIJNS7_1CILi128EEENS9_ILi64EEENS9_ILi16EEEEEENS8_IJiNS9_ILi1EEENS8_IJiiEEEEEESG_SG_NS4_14ResidualFusionEJNS2_6OptionILNS2_3TagE0ENS9_ILb1EEEEENSI_ILSJ_2ESK_EEEEENS4_15FmhaFwdEpilogueIS6_fNS8_IJSB_SC_SB_EEEEENS2_23PersistentTileSchedulerEJSL_SM_EEEEEvNT_6ParamsE)
        /*002c*/ 	.word	0x00000000
.L_21:


//--------------------- .nv.compat                --------------------------
	.section	.nv.compat,"",@"SHT_CUDA_COMPAT_INFO"
	.align	4
        /*0000*/ 	.byte	0x02, 0x09, 0x01, 0x00, 0x02, 0x02, 0x04, 0x00, 0x02, 0x05, 0x05, 0x00, 0x03, 0x07, 0x01, 0x01
        /*0010*/ 	.byte	0x02, 0x03, 0x01, 0x00, 0x02, 0x06, 0x01, 0x00, 0x04, 0x0b, 0x08, 0x00, 0x00, 0x00, 0x00, 0x00
        /*0020*/ 	.byte	0x00, 0x00, 0x00, 0x00


//--------------------- .nv.info._ZN7cutlass13device_kernelINS_4fmha6kernel28FmhaKernelTmaWarpSpecializedINS1_10collective30FmhaMainloopTmaWarpSpecializedINS_10bfloat16_tEffN4cute5tupleIJNS7_1CILi128EEENS9_ILi64EEENS9_ILi16EEEEEENS8_IJiNS9_ILi1EEENS8_IJiiEEEEEESG_SG_NS4_14ResidualFusionEJNS2_6OptionILNS2_3TagE0ENS9_ILb1EEEEENSI_ILSJ_2ESK_EEEEENS4_15FmhaFwdEpilogueIS6_fNS8_IJSB_SC_SB_EEEEENS2_23PersistentTileSchedulerEJSL_SM_EEEEEvNT_6ParamsE --------------------------
	.section	.nv.info._ZN7cutlass13device_kernelINS_4fmha6kernel28FmhaKernelTmaWarpSpecializedINS1_10collective30FmhaMainloopTmaWarpSpecializedINS_10bfloat16_tEffN4cute5tupleIJNS7_1CILi128EEENS9_ILi64EEENS9_ILi16EEEEEENS8_IJiNS9_ILi1EEENS8_IJiiEEEEEESG_SG_NS4_14ResidualFusionEJNS2_6OptionILNS2_3TagE0ENS9_ILb1EEEEENSI_ILSJ_2ESK_EEEEENS4_15FmhaFwdEpilogueIS6_fNS8_IJSB_SC_SB_EEEEENS2_23PersistentTileSchedulerEJSL_SM_EEEEEvNT_6ParamsE,"",@"SHT_CUDA_INFO"
	.sectionflags	@""
	.align	4


	//----- nvinfo : EIATTR_CUDA_API_VERSION
	.align		4
        /*0000*/ 	.byte	0x04, 0x37
        /*0002*/ 	.short	(.L_23 - .L_22)
.L_22:
        /*0004*/ 	.word	0x00000082


	//----- nvinfo : EIATTR_KPARAM_INFO
	.align		4
.L_23:
        /*0008*/ 	.byte	0x04, 0x17
        /*000a*/ 	.short	(.L_25 - .L_24)
.L_24:
        /*000c*/ 	.word	0x00000000
        /*0010*/ 	.short	0x0000
        /*0012*/ 	.short	0x0070
        /*0014*/ 	.byte	0x00, 0xf0, 0x01, 0x20


	//----- nvinfo : EIATTR_SPARSE_MMA_MASK
	.align		4
.L_25:
        /*0018*/ 	.byte	0x03, 0x50
        /*001a*/ 	.short	0x0000


	//----- nvinfo : EIATTR_MAXREG_COUNT
	.align		4
        /*001c*/ 	.byte	0x03, 0x1b
        /*001e*/ 	.short	0x00a8


	//----- nvinfo : EIATTR_NUM_BARRIERS
	.align		4
        /*0020*/ 	.byte	0x02, 0x4c
        /*0022*/ 	.byte	0x02
	.zero		1


	//----- nvinfo : EIATTR_EXTERNS
	.align		4
        /*0024*/ 	.byte	0x04, 0x0f
        /*0026*/ 	.short	(.L_27 - .L_26)


	//   ....[0]....
	.align		4
.L_26:
        /*0028*/ 	.word	index@(__assertfail)


	//----- nvinfo : EIATTR_MERCURY_ISA_VERSION
	.align		4
.L_27:
        /*002c*/ 	.byte	0x03, 0x5f
        /*002e*/ 	.short	0x0101


	//----- nvinfo : EIATTR_INT_WARP_WIDE_INSTR_OFFSETS
	.align		4
        /*0030*/ 	.byte	0x04, 0x31
        /*0032*/ 	.short	(.L_29 - .L_28)


	//   ....[0]....
.L_28:
        /*0034*/ 	.word	0x00000760


	//   ....[1]....
        /*0038*/ 	.word	0x00000770


	//   ....[2]....
        /*003c*/ 	.word	0x00000780


	//   ....[3]....
        /*0040*/ 	.word	0x00000790


	//   ....[4]....
        /*0044*/ 	.word	0x00000800


	//   ....[5]....
        /*0048*/ 	.word	0x00000980


	//   ....[6]....
        /*004c*/ 	.word	0x00000a30


	//----- nvinfo : EIATTR_COOP_GROUP_MASK_REGIDS
	.align		4
.L_29:
        /*0050*/ 	.byte	0x04, 0x29
        /*0052*/ 	.short	(.L_31 - .L_30)


	//   ....[0]....
.L_30:
        /*0054*/ 	.word	0xffffffff


	//   ....[1]....
        /*0058*/ 	.word	0xffffffff


	//   ....[2]....
        /*005c*/ 	.word	0xffffffff


	//   ....[3]....
        /*0060*/ 	.word	0xffffffff


	//   ....[4]....
        /*0064*/ 	.word	0xffffffff


	//   ....[5]....
        /*0068*/ 	.word	0xffffffff


	//   ....[6]....
        /*006c*/ 	.word	0xffffffff


	//   ....[7]....
        /*0070*/ 	.word	0xffffffff


	//   ....[8]....
        /*0074*/ 	.word	0xffffffff


	//   ....[9]....
        /*0078*/ 	.word	0xffffffff


	//   ....[10]....
        /*007c*/ 	.word	0xffffffff


	//   ....[11]....
        /*0080*/ 	.word	0xffffffff


	//   ....[12]....
        /*0084*/ 	.word	0xffffffff


	//   ....[13]....
        /*0088*/ 	.word	0xffffffff


	//   ....[14]....
        /*008c*/ 	.word	0xffffffff


	//   ....[15]....
        /*0090*/ 	.word	0xffffffff


	//   ....[16]....
        /*0094*/ 	.word	0xffffffff


	//   ....[17]....
        /*0098*/ 	.word	0xffffffff


	//   ....[18]....
        /*009c*/ 	.word	0xffffffff


	//   ....[19]....
        /*00a0*/ 	.word	0xffffffff


	//   ....[20]....
        /*00a4*/ 	.word	0xffffffff


	//   ....[21]....
        /*00a8*/ 	.word	0xffffffff


	//----- nvinfo : EIATTR_COOP_GROUP_INSTR_OFFSETS
	.align		4
.L_31:
        /*00ac*/ 	.byte	0x04, 0x28
        /*00ae*/ 	.short	(.L_33 - .L_32)


	//   ....[0]....
.L_32:
        /*00b0*/ 	.word	0x00000070


	//   ....[1]....
        /*00b4*/ 	.word	0x000000a0


	//   ....[2]....
        /*00b8*/ 	.word	0x000001d0


	//   ....[3]....
        /*00bc*/ 	.word	0x000003e0


	//   ....[4]....
        /*00c0*/ 	.word	0x000005a0


	//   ....[5]....
        /*00c4*/ 	.word	0x00000700


	//   ....[6]....
        /*00c8*/ 	.word	0x000018d0


	//   ....[7]....
        /*00cc*/ 	.word	0x00001930


	//   ....[8]....
        /*00d0*/ 	.word	0x00001b90


	//   ....[9]....
        /*00d4*/ 	.word	0x00001cd0


	//   ....[10]....
        /*00d8*/ 	.word	0x00002e10


	//   ....[11]....
        /*00dc*/ 	.word	0x00002e40


	//   ....[12]....
        /*00e0*/ 	.word	0x000030a0


	//   ....[13]....
        /*00e4*/ 	.word	0x000031a0


	//   ....[14]....
        /*00e8*/ 	.word	0x000047f0


	//   ....[15]....
        /*00ec*/ 	.word	0x00004840


	//   ....[16]....
        /*00f0*/ 	.word	0x00004b80


	//   ....[17]....
        /*00f4*/ 	.word	0x00004c90


	//   ....[18]....
        /*00f8*/ 	.word	0x00005d60


	//   ....[19]....
        /*00fc*/ 	.word	0x00005d90


	//   ....[20]....
        /*0100*/ 	.word	0x00005dd0


	//   ....[21]....
        /*0104*/ 	.word	0x00005df0


	//----- nvinfo : EIATTR_REG_RECONFIG
	.align		4
.L_33:
        /*0108*/ 	.byte	0x01, 0x54
	.zero		2


	//----- nvinfo : EIATTR_SYSCALL_OFFSETS
	.align		4
        /*010c*/ 	.byte	0x04, 0x46
        /*010e*/ 	.short	(.L_35 - .L_34)


	//   ....[0]....
.L_34:
        /*0110*/ 	.word	0x000066b0


	//   ....[1]....
        /*0114*/ 	.word	0x00006810


	//----- nvinfo : EIATTR_MBARRIER_INSTR_OFFSETS
	.align		4
.L_35:
        /*0118*/ 	.byte	0x04, 0x39
        /*011a*/ 	.short	(.L_37 - .L_36)


	//   ....[0]....
.L_36:
        /*011c*/ 	.word	0x00000390
        /*0120*/ 	.word	0x000000ff
        /*0124*/ 	.word	0x00004a50
        /*0128*/ 	.short	0x0100
        /*012a*/ 	.byte	0x08
	.zero		1


	//   ....[1]....
        /*012c*/ 	.word	0x000003a0
        /*0130*/ 	.word	0x000000ff
        /*0134*/ 	.word	0x00004a60
        /*0138*/ 	.short	0x0100
        /*013a*/ 	.byte	0x08
	.zero		1


	//   ....[2]....
        /*013c*/ 	.word	0x000003b0
        /*0140*/ 	.word	0x000000ff
        /*0144*/ 	.word	0x00004a58
        /*0148*/ 	.short	0x0100
        /*014a*/ 	.byte	0x08
	.zero		1


	//   ....[3]....
        /*014c*/ 	.word	0x000003c0
        /*0150*/ 	.word	0x000000ff
        /*0154*/ 	.word	0x00004a68
        /*0158*/ 	.short	0x0100
        /*015a*/ 	.byte	0x08
	.zero		1


	//   ....[4]....
        /*015c*/ 	.word	0x000004f0
        /*0160*/ 	.word	0x000000ff
        /*0164*/ 	.word	0x00004a00
        /*0168*/ 	.short	0x0100
        /*016a*/ 	.byte	0x08
	.zero		1


	//   ....[5]....
        /*016c*/ 	.word	0x00000500
        /*0170*/ 	.word	0x000000ff
        /*0174*/ 	.word	0x00004a28
        /*0178*/ 	.short	0x0100
        /*017a*/ 	.byte	0x08
	.zero		1


	//   ....[6]....
        /*017c*/ 	.word	0x00000510
        /*0180*/ 	.word	0x000000ff
        /*0184*/ 	.word	0x00004a08
        /*0188*/ 	.short	0x0100
        /*018a*/ 	.byte	0x08
	.zero		1


	//   ....[7]....
        /*018c*/ 	.word	0x00000520
        /*0190*/ 	.word	0x000000ff
        /*0194*/ 	.word	0x00004a30
        /*0198*/ 	.short	0x0100
        /*019a*/ 	.byte	0x08
	.zero		1


	//   ....[8]....
        /*019c*/ 	.word	0x00000530
        /*01a0*/ 	.word	0x000000ff
        /*01a4*/ 	.word	0x00004a10
        /*01a8*/ 	.short	0x0100
        /*01aa*/ 	.byte	0x08
	.zero		1


	//   ....[9]....
        /*01ac*/ 	.word	0x00000540
        /*01b0*/ 	.word	0x000000ff
        /*01b4*/ 	.word	0x00004a38
        /*01b8*/ 	.short	0x0100
        /*01ba*/ 	.byte	0x08
	.zero		1


	//   ....[10]....
        /*01bc*/ 	.word	0x00000550
        /*01c0*/ 	.word	0x000000ff
        /*01c4*/ 	.word	0x00004a18
        /*01c8*/ 	.short	0x0100
        /*01ca*/ 	.byte	0x08
	.zero		1


	//   ....[11]....
        /*01cc*/ 	.word	0x00000560
        /*01d0*/ 	.word	0x000000ff
        /*01d4*/ 	.word	0x00004a40
        /*01d8*/ 	.short	0x0100
        /*01da*/ 	.byte	0x08
	.zero		1


	//   ....[12]....
        /*01dc*/ 	.word	0x00000570
        /*01e0*/ 	.word	0x000000ff
        /*01e4*/ 	.word	0x00004a20
        /*01e8*/ 	.short	0x0100
        /*01ea*/ 	.byte	0x08
	.zero		1


	//   ....[13]....
        /*01ec*/ 	.word	0x00000580
        /*01f0*/ 	.word	0x000000ff
        /*01f4*/ 	.word	0x00004a48
        /*01f8*/ 	.short	0x0100
        /*01fa*/ 	.byte	0x08
	.zero		1


	//   ....[14]....
        /*01fc*/ 	.word	0x000006b0
        /*0200*/ 	.word	0x000000ff
        /*0204*/ 	.word	0x00004a70
        /*0208*/ 	.short	0x0100
        /*020a*/ 	.byte	0x08
	.zero		1


	//   ....[15]....
        /*020c*/ 	.word	0x000006c0
        /*0210*/ 	.word	0x000000ff
        /*0214*/ 	.word	0x00004a80
        /*0218*/ 	.short	0x0100
        /*021a*/ 	.byte	0x08
	.zero		1


	//   ....[16]....
        /*021c*/ 	.word	0x000006d0
        /*0220*/ 	.word	0x000000ff
        /*0224*/ 	.word	0x00004a78
        /*0228*/ 	.short	0x0100
        /*022a*/ 	.byte	0x08
	.zero		1


	//   ....[17]....
        /*022c*/ 	.word	0x000006e0
        /*0230*/ 	.word	0x000000ff
        /*0234*/ 	.word	0x00004a88
        /*0238*/ 	.short	0x0100
        /*023a*/ 	.byte	0x08
	.zero		1


	//   ....[18]....
        /*023c*/ 	.word	0x00000820
        /*0240*/ 	.word	0x000000ff
        /*0244*/ 	.word	0x00004a90
        /*0248*/ 	.short	0x0100
        /*024a*/ 	.byte	0x06
	.zero		1


	//   ....[19]....
        /*024c*/ 	.word	0x00000830
        /*0250*/ 	.word	0x000000ff
        /*0254*/ 	.word	0x00004a98
        /*0258*/ 	.short	0x0100
        /*025a*/ 	.byte	0x06
	.zero		1


	//   ....[20]....
        /*025c*/ 	.word	0x00000840
        /*0260*/ 	.word	0x000000ff
        /*0264*/ 	.word	0x00004aa0
        /*0268*/ 	.short	0x0100
        /*026a*/ 	.byte	0x06
	.zero		1


	//   ....[21]....
        /*026c*/ 	.word	0x00000850
        /*0270*/ 	.word	0x000000ff
        /*0274*/ 	.word	0x00004aa8
        /*0278*/ 	.short	0x0100
        /*027a*/ 	.byte	0x06
	.zero		1


	//   ....[22]....
        /*027c*/ 	.word	0x00000950
        /*0280*/ 	.word	0x000000ff
        /*0284*/ 	.word	0x00004ac0
        /*0288*/ 	.short	0x0100
        /*028a*/ 	.byte	0x08
	.zero		1


	//   ....[23]....
        /*028c*/ 	.word	0x00000960
        /*0290*/ 	.word	0x000000ff
        /*0294*/ 	.word	0x00004ac8
        /*0298*/ 	.short	0x0100
        /*029a*/ 	.byte	0x08
	.zero		1


	//   ....[24]....
        /*029c*/ 	.word	0x00000a60
        /*02a0*/ 	.word	0x000000ff
        /*02a4*/ 	.word	0x00004ab0
        /*02a8*/ 	.short	0x0100
        /*02aa*/ 	.byte	0x06
	.zero		1


	//   ....[25]....
        /*02ac*/ 	.word	0x00001290
        /*02b0*/ 	.word	0x000000ff
        /*02b4*/ 	.word	0x00004a50
        /*02b8*/ 	.short	0x010a
        /*02ba*/ 	.byte	0x04
	.zero		1


	//   ....[26]....
        /*02bc*/ 	.word	0x00001340
        /*02c0*/ 	.word	0x000000ff
        /*02c4*/ 	.word	0x00004a00
        /*02c8*/ 	.short	0x010a
        /*02ca*/ 	.byte	0x0b
	.zero		1


	//   ....[27]....
        /*02cc*/ 	.word	0x00001360
        /*02d0*/ 	.word	0x000000ff
        /*02d4*/ 	.word	0xfffffff8
        /*02d8*/ 	.short	0x010a
        /*02da*/ 	.byte	0x09
	.zero		1


	//   ....[28]....
        /*02dc*/ 	.word	0x00002620
        /*02e0*/ 	.word	0x0000001e
        /*02e4*/ 	.word	0x00000000
        /*02e8*/ 	.short	0x0101
        /*02ea*/ 	.byte	0x0a
	.zero		1


	//   ....[29]....
        /*02ec*/ 	.word	0x00002860
        /*02f0*/ 	.word	0x000000ff
        /*02f4*/ 	.word	0x00004a00
        /*02f8*/ 	.short	0x010a
        /*02fa*/ 	.byte	0x06
	.zero		1


	//   ....[30]....
        /*02fc*/ 	.word	0x00002a40
        /*0300*/ 	.word	0x000000ff
        /*0304*/ 	.word	0x00000000
        /*0308*/ 	.short	0x0101
        /*030a*/ 	.byte	0x06
	.zero		1


	//   ....[31]....
        /*030c*/ 	.word	0x00002ba0
        /*0310*/ 	.word	0x000000ff
        /*0314*/ 	.word	0x00004a00
        /*0318*/ 	.short	0x010a
        /*031a*/ 	.byte	0x06
	.zero		1


	//   ....[32]....
        /*031c*/ 	.word	0x00003c10
        /*0320*/ 	.word	0x000000ff
        /*0324*/ 	.word	0x00004a00
        /*0328*/ 	.short	0x010a
        /*032a*/ 	.byte	0x06
	.zero		1


	//   ....[33]....
        /*032c*/ 	.word	0x00003df0
        /*0330*/ 	.word	0x000000ff
        /*0334*/ 	.word	0x00004a00
        /*0338*/ 	.short	0x010a
        /*033a*/ 	.byte	0x06
	.zero		1


	//   ....[34]....
        /*033c*/ 	.word	0x00003fc0
        /*0340*/ 	.word	0x000000ff
        /*0344*/ 	.word	0x00000000
        /*0348*/ 	.short	0x0101
        /*034a*/ 	.byte	0x06
	.zero		1


	//   ....[35]....
        /*034c*/ 	.word	0x00004070
        /*0350*/ 	.word	0x000000ff
        /*0354*/ 	.word	0x00000000
        /*0358*/ 	.short	0x0101
        /*035a*/ 	.byte	0x06
	.zero		1


	//   ....[36]....
        /*035c*/ 	.word	0x00004220
        /*0360*/ 	.word	0x000000ff
        /*0364*/ 	.word	0x00004a00
        /*0368*/ 	.short	0x010a
        /*036a*/ 	.byte	0x06
	.zero		1


	//   ....[37]....
        /*036c*/ 	.word	0x00005660
        /*0370*/ 	.word	0x000000ff
        /*0374*/ 	.word	0x00004a00
        /*0378*/ 	.short	0x010a
        /*037a*/ 	.byte	0x06
	.zero		1


	//   ....[38]....
        /*037c*/ 	.word	0x00005880
        /*0380*/ 	.word	0x000000ff
        /*0384*/ 	.word	0x00004a00
        /*0388*/ 	.short	0x010a
        /*038a*/ 	.byte	0x06
	.zero		1


	//   ....[39]....
        /*038c*/ 	.word	0x00005a50
        /*0390*/ 	.word	0x000000ff
        /*0394*/ 	.word	0x00000000
        /*0398*/ 	.short	0x0101
        /*039a*/ 	.byte	0x06
	.zero		1


	//   ....[40]....
        /*039c*/ 	.word	0x00005b00
        /*03a0*/ 	.word	0x000000ff
        /*03a4*/ 	.word	0x00000000
        /*03a8*/ 	.short	0x0101
        /*03aa*/ 	.byte	0x06
	.zero		1


	//   ....[41]....
        /*03ac*/ 	.word	0x00005cb0
        /*03b0*/ 	.word	0x000000ff
        /*03b4*/ 	.word	0x00000000
        /*03b8*/ 	.short	0x0101
        /*03ba*/ 	.byte	0x04
	.zero		1


	//   ....[42]....
        /*03bc*/ 	.word	0x00005d30
        /*03c0*/ 	.word	0x000000ff
        /*03c4*/ 	.word	0x00000000
        /*03c8*/ 	.short	0x0101
        /*03ca*/ 	.byte	0x08
	.zero		1


	//   ....[43]....
        /*03cc*/ 	.word	0x000061f0
        /*03d0*/ 	.word	0x000000ff
        /*03d4*/ 	.word	0x00000008
        /*03d8*/ 	.short	0x010a
        /*03da*/ 	.byte	0x09
	.zero		1


	//   ....[44]....
        /*03dc*/ 	.word	0x00006c70
        /*03e0*/ 	.word	0x00000000
        /*03e4*/ 	.word	0x00004a90
        /*03e8*/ 	.short	0x0101
        /*03ea*/ 	.byte	0x32
	.zero		1


	//   ....[45]....
        /*03ec*/ 	.word	0x00007030
        /*03f0*/ 	.word	0x00000007
        /*03f4*/ 	.word	0x00004a60
        /*03f8*/ 	.short	0x010a
        /*03fa*/ 	.byte	0x3f
	.zero		1


	//   ....[46]....
        /*03fc*/ 	.word	0x000072b0
        /*0400*/ 	.word	0x00000007
        /*0404*/ 	.word	0x00004ab0
        /*0408*/ 	.short	0x0101
        /*040a*/ 	.byte	0x3f
	.zero		1


	//   ....[47]....
        /*040c*/ 	.word	0x000072c0
        /*0410*/ 	.word	0x00000007
        /*0414*/ 	.word	0x00004ab0
        /*0418*/ 	.short	0x010a
        /*041a*/ 	.byte	0x3f
	.zero		1


	//   ....[48]....
        /*041c*/ 	.word	0x00007360
        /*0420*/ 	.word	0x00000004
        /*0424*/ 	.word	0x00004a60
        /*0428*/ 	.short	0x010a
        /*042a*/ 	.byte	0x3f
	.zero		1


	//   ....[49]....
        /*042c*/ 	.word	0x000078d0
        /*0430*/ 	.word	0x00000008
        /*0434*/ 	.word	0x00004a28
        /*0438*/ 	.short	0x010a
        /*043a*/ 	.byte	0x3f
	.zero		1


	//   ....[50]....
        /*043c*/ 	.word	0x00007b40
        /*0440*/ 	.word	0x00000004
        /*0444*/ 	.word	0x00004ab0
        /*0448*/ 	.short	0x0101
        /*044a*/ 	.byte	0x3f
	.zero		1


	//   ....[51]....
        /*044c*/ 	.word	0x00007b50
        /*0450*/ 	.word	0x00000004
        /*0454*/ 	.word	0x00004ab0
        /*0458*/ 	.short	0x010a
        /*045a*/ 	.byte	0x3f
	.zero		1


	//   ....[52]....
        /*045c*/ 	.word	0x00007c00
        /*0460*/ 	.word	0x00000007
        /*0464*/ 	.word	0x00004a28
        /*0468*/ 	.short	0x010a
        /*046a*/ 	.byte	0x3f
	.zero		1


	//   ....[53]....
        /*046c*/ 	.word	0x00007f00
        /*0470*/ 	.word	0x00000007
        /*0474*/ 	.word	0x00004a28
        /*0478*/ 	.short	0x010a
        /*047a*/ 	.byte	0x3f
	.zero		1


	//   ....[54]....
        /*047c*/ 	.word	0x00008190
        /*0480*/ 	.word	0x00000007
        /*0484*/ 	.word	0x00004a28
        /*0488*/ 	.short	0x010a
        /*048a*/ 	.byte	0x3f
	.zero		1


	//   ....[55]....
        /*048c*/ 	.word	0x00008470
        /*0490*/ 	.word	0x00000003
        /*0494*/ 	.word	0x00004a50
        /*0498*/ 	.short	0x010a
        /*049a*/ 	.byte	0x3f
	.zero		1


	//   ....[56]....
        /*049c*/ 	.word	0x000084d0
        /*04a0*/ 	.word	0x00000005
        /*04a4*/ 	.word	0x00004a00
        /*04a8*/ 	.short	0x010a
        /*04aa*/ 	.byte	0x3f
	.zero		1


	//   ....[57]....
        /*04ac*/ 	.word	0x00008530
        /*04b0*/ 	.word	0x00000000
        /*04b4*/ 	.word	0xfffffff8
        /*04b8*/ 	.short	0x010a
        /*04ba*/ 	.byte	0x3f
	.zero		1


	//   ....[58]....
        /*04bc*/ 	.word	0x00008590
        /*04c0*/ 	.word	0x00000008
        /*04c4*/ 	.word	0x00004a00
        /*04c8*/ 	.short	0x010a
        /*04ca*/ 	.byte	0x3f
	.zero		1


	//   ....[59]....
        /*04cc*/ 	.word	0x000085f0
        /*04d0*/ 	.word	0x0000000d
        /*04d4*/ 	.word	0x00004a00
        /*04d8*/ 	.short	0x010a
        /*04da*/ 	.byte	0x3f
	.zero		1


	//   ....[60]....
        /*04dc*/ 	.word	0x00008650
        /*04e0*/ 	.word	0x00000009
        /*04e4*/ 	.word	0x00004a00
        /*04e8*/ 	.short	0x010a
        /*04ea*/ 	.byte	0x3f
	.zero		1


	//   ....[61]....
        /*04ec*/ 	.word	0x000086b0
        /*04f0*/ 	.word	0x0000000b
        /*04f4*/ 	.word	0x00004a00
        /*04f8*/ 	.short	0x010a
        /*04fa*/ 	.byte	0x3f
	.zero		1


	//   ....[62]....
        /*04fc*/ 	.word	0x00008710
        /*0500*/ 	.word	0x00000009
        /*0504*/ 	.word	0x00004a00
        /*0508*/ 	.short	0x010a
        /*050a*/ 	.byte	0x3f
	.zero		1


	//   ....[63]....
        /*050c*/ 	.word	0x00008770
        /*0510*/ 	.word	0x00000003
        /*0514*/ 	.word	0x00000008
        /*0518*/ 	.short	0x010a
        /*051a*/ 	.byte	0x3f
	.zero		1


	//   ....[64]....
        /*051c*/ 	.word	0x00008840
        /*0520*/ 	.word	0x00000007
        /*0524*/ 	.word	0x00004a60
        /*0528*/ 	.short	0x010a
        /*052a*/ 	.byte	0x3f
	.zero		1


	//   ....[65]....
        /*052c*/ 	.word	0x00008890
        /*0530*/ 	.word	0x00000007
        /*0534*/ 	.word	0x00004ab0
        /*0538*/ 	.short	0x010a
        /*053a*/ 	.byte	0x3f
	.zero		1


	//   ....[66]....
        /*053c*/ 	.word	0x000088e0
        /*0540*/ 	.word	0x00000004
        /*0544*/ 	.word	0x00004a60
        /*0548*/ 	.short	0x010a
        /*054a*/ 	.byte	0x3f
	.zero		1


	//   ....[67]....
        /*054c*/ 	.word	0x000089b0
        /*0550*/ 	.word	0x00000008
        /*0554*/ 	.word	0x00004a28
        /*0558*/ 	.short	0x010a
        /*055a*/ 	.byte	0x3f
	.zero		1


	//   ....[68]....
        /*055c*/ 	.word	0x00008a00
        /*0560*/ 	.word	0x00000004
        /*0564*/ 	.word	0x00004ab0
        /*0568*/ 	.short	0x010a
        /*056a*/ 	.byte	0x3f
	.zero		1


	//   ....[69]....
        /*056c*/ 	.word	0x00008a50
        /*0570*/ 	.word	0x00000007
        /*0574*/ 	.word	0x00004a28
        /*0578*/ 	.short	0x010a
        /*057a*/ 	.byte	0x3f
	.zero		1


	//   ....[70]....
        /*057c*/ 	.word	0x00008aa0
        /*0580*/ 	.word	0x00000007
        /*0584*/ 	.word	0x00004a28
        /*0588*/ 	.short	0x010a
        /*058a*/ 	.byte	0x3f
	.zero		1


	//   ....[71]....
        /*058c*/ 	.word	0x00008af0
        /*0590*/ 	.word	0x00000007
        /*0594*/ 	.word	0x00004a28
        /*0598*/ 	.short	0x010a
        /*059a*/ 	.byte	0x3f
	.zero		1


	//----- nvinfo : EIATTR_NUM_MBARRIERS
	.align		4
.L_37:
        /*059c*/ 	.byte	0x03, 0x38
        /*059e*/ 	.short	0x0019


	//----- nvinfo : EIATTR_EXIT_INSTR_OFFSETS
	.align		4
        /*05a0*/ 	.byte	0x04, 0x1c
        /*05a2*/ 	.short	(.L_39 - .L_38)


	//   ....[0]....
.L_38:
        /*05a4*/ 	.word	0x00000ac0


	//   ....[1]....
        /*05a8*/ 	.word	0x00000b30


	//   ....[2]....
        /*05ac*/ 	.word	0x00006ca0


	//   ....[3]....
        /*05b0*/ 	.word	0x00006d00


	//   ....[4]....
        /*05b4*/ 	.word	0x00006d30


	//   ....[5]....
        /*05b8*/ 	.word	0x000075d0


	//   ....[6]....
        /*05bc*/ 	.word	0x00007600


	//   ....[7]....
        /*05c0*/ 	.word	0x00008450


	//----- nvinfo : EIATTR_MAX_THREADS
	.align		4
.L_39:
        /*05c4*/ 	.byte	0x04, 0x05
        /*05c6*/ 	.short	(.L_41 - .L_40)
.L_40:
        /*05c8*/ 	.word	0x00000180
        /*05cc*/ 	.word	0x00000001
        /*05d0*/ 	.word	0x00000001


	//----- nvinfo : EIATTR_CRS_STACK_SIZE
	.align		4
.L_41:
        /*05d4*/ 	.byte	0x04, 0x1e
        /*05d6*/ 	.short	(.L_43 - .L_42)
.L_42:
        /*05d8*/ 	.word	0x00000000


	//----- nvinfo : EIATTR_CBANK_PARAM_SIZE
	.align		4
.L_43:
        /*05dc*/ 	.byte	0x03, 0x19
        /*05de*/ 	.short	0x0870


	//----- nvinfo : EIATTR_PARAM_CBANK
	.align		4
        /*05e0*/ 	.byte	0x04, 0x0a
        /*05e2*/ 	.short	(.L_45 - .L_44)
	.align		4
.L_44:
        /*05e4*/ 	.word	index@(.nv.constant0._ZN7cutlass13device_kernelINS_4fmha6kernel28FmhaKernelTmaWarpSpecializedINS1_10collective30FmhaMainloopTmaWarpSpecializedINS_10bfloat16_tEffN4cute5tupleIJNS7_1CILi128EEENS9_ILi64EEENS9_ILi16EEEEEENS8_IJiNS9_ILi1EEENS8_IJiiEEEEEESG_SG_NS4_14ResidualFusionEJNS2_6OptionILNS2_3TagE0ENS9_ILb1EEEEENSI_ILSJ_2ESK_EEEEENS4_15FmhaFwdEpilogueIS6_fNS8_IJSB_SC_SB_EEEEENS2_23PersistentTileSchedulerEJSL_SM_EEEEEvNT_6ParamsE)
        /*05e8*/ 	.short	0x0210
        /*05ea*/ 	.short	0x0870


	//----- nvinfo : EIATTR_SW_WAR
	.align		4
.L_45:
        /*05ec*/ 	.byte	0x04, 0x36
        /*05ee*/ 	.short	(.L_47 - .L_46)
.L_46:
        /*05f0*/ 	.word	0x00000008
.L_47:


//--------------------- .nv.callgraph             --------------------------
	.section	.nv.callgraph,"",@"SHT_CUDA_CALLGRAPH"
	.align	4
	.sectionentsize	8
	.align		4
        /*0000*/ 	.word	0x00000000
	.align		4
        /*0004*/ 	.word	0xffffffff
	.align		4
        /*0008*/ 	.word	index@(_ZN7cutlass13device_kernelINS_4fmha6kernel28FmhaKernelTmaWarpSpecializedINS1_10collective30FmhaMainloopTmaWarpSpecializedINS_10bfloat16_tEffN4cute5tupleIJNS7_1CILi128EEENS9_ILi64EEENS9_ILi16EEEEEENS8_IJiNS9_ILi1EEENS8_IJiiEEEEEESG_SG_NS4_14ResidualFusionEJNS2_6OptionILNS2_3TagE0ENS9_ILb1EEEEENSI_ILSJ_2ESK_EEEEENS4_15FmhaFwdEpilogueIS6_fNS8_IJSB_SC_SB_EEEEENS2_23PersistentTileSchedulerEJSL_SM_EEEEEvNT_6ParamsE)
	.align		4
        /*000c*/ 	.word	index@(__assertfail)
	.align		4
        /*0010*/ 	.word	0x00000000
	.align		4
        /*0014*/ 	.word	0xfffffffe
	.align		4
        /*0018*/ 	.word	0x00000000
	.align		4
        /*001c*/ 	.word	0xfffffffd
	.align		4
        /*0020*/ 	.word	0x00000000
	.align		4
        /*0024*/ 	.word	0xfffffffc


//--------------------- .nv.constant4             --------------------------
	.section	.nv.constant4,"a",@progbits
	.align	8
	.align		8
.nv.constant4:
        /*0000*/ 	.dword	__assertfail
	.align		8
        /*0008*/ 	.dword	__unnamed_1
	.align		8
        /*0010*/ 	.dword	_ZN39_INTERNAL_dad2af0b_4_k_cu_2baa3fef_33624cuda3std3__45__cpo5beginE
	.align		8
        /*0018*/ 	.dword	_ZN39_INTERNAL_dad2af0b_4_k_cu_2baa3fef_33624cuda3std3__45__cpo3endE
	.align		8
        /*0020*/ 	.dword	_ZN39_INTERNAL_dad2af0b_4_k_cu_2baa3fef_33624cuda3std3__45__cpo6cbeginE
	.align		8
        /*0028*/ 	.dword	_ZN39_INTERNAL_dad2af0b_4_k_cu_2baa3fef_33624cuda3std3__45__cpo4cendE
	.align		8
        /*0030*/ 	.dword	_ZN39_INTERNAL_dad2af0b_4_k_cu_2baa3fef_33624cuda3std3__441_GLOBAL__N__dad2af0b_4_k_cu_2baa3fef_33626ignoreE
	.align		8
        /*0038*/ 	.dword	_ZN39_INTERNAL_dad2af0b_4_k_cu_2baa3fef_33624cuda3std3__419piecewise_constructE
	.align		8
        /*0040*/ 	.dword	_ZN39_INTERNAL_dad2af0b_4_k_cu_2baa3fef_33624cuda3std3__48in_placeE
	.align		8
        /*0048*/ 	.dword	_ZN39_INTERNAL_dad2af0b_4_k_cu_2baa3fef_33624cuda3std6ranges3__45__cpo4swapE
	.align		8
        /*0050*/ 	.dword	_ZN39_INTERNAL_dad2af0b_4_k_cu_2baa3fef_33624cuda3std6ranges3__45__cpo9iter_moveE
	.align		8
        /*0058*/ 	.dword	_ZN39_INTERNAL_dad2af0b_4_k_cu_2baa3fef_33624cute7productE
	.align		8
        /*0060*/ 	.dword	_ZN39_INTERNAL_dad2af0b_4_k_cu_2baa3fef_33624cute1_E
	.align		8
        /*0068*/ 	.dword	$str$24
	.align		8
        /*0070*/ 	.dword	$str$25


//--------------------- .text._ZN7cutlass13device_kernelINS_4fmha6kernel28FmhaKernelTmaWarpSpecializedINS1_10collective30FmhaMainloopTmaWarpSpecializedINS_10bfloat16_tEffN4cute5tupleIJNS7_1CILi128EEENS9_ILi64EEENS9_ILi16EEEEEENS8_IJiNS9_ILi1EEENS8_IJiiEEEEEESG_SG_NS4_14ResidualFusionEJNS2_6OptionILNS2_3TagE0ENS9_ILb1EEEEENSI_ILSJ_2ESK_EEEEENS4_15FmhaFwdEpilogueIS6_fNS8_IJSB_SC_SB_EEEEENS2_23PersistentTileSchedulerEJSL_SM_EEEEEvNT_6ParamsE --------------------------
	.section	.text._ZN7cutlass13device_kernelINS_4fmha6kernel28FmhaKernelTmaWarpSpecializedINS1_10collective30FmhaMainloopTmaWarpSpecializedINS_10bfloat16_tEffN4cute5tupleIJNS7_1CILi128EEENS9_ILi64EEENS9_ILi16EEEEEENS8_IJiNS9_ILi1EEENS8_IJiiEEEEEESG_SG_NS4_14ResidualFusionEJNS2_6OptionILNS2_3TagE0ENS9_ILb1EEEEENSI_ILSJ_2ESK_EEEEENS4_15FmhaFwdEpilogueIS6_fNS8_IJSB_SC_SB_EEEEENS2_23PersistentTileSchedulerEJSL_SM_EEEEEvNT_6ParamsE,"ax",@progbits
	.align	128
.text._ZN7cutlass13device_kernelINS_4fmha6kernel28FmhaKernelTmaWarpSpecializedINS1_10collective30FmhaMainloopTmaWarpSpecializedINS_10bfloat16_tEffN4cute5tupleIJNS7_1CILi128EEENS9_ILi64EEENS9_ILi16EEEEEENS8_IJiNS9_ILi1EEENS8_IJiiEEEEEESG_SG_NS4_14ResidualFusionEJNS2_6OptionILNS2_3TagE0ENS9_ILb1EEEEENSI_ILSJ_2ESK_EEEEENS4_15FmhaFwdEpilogueIS6_fNS8_IJSB_SC_SB_EEEEENS2_23PersistentTileSchedulerEJSL_SM_EEEEEvNT_6ParamsE:
        .type           _ZN7cutlass13device_kernelINS_4fmha6kernel28FmhaKernelTmaWarpSpecializedINS1_10collective30FmhaMainloopTmaWarpSpecializedINS_10bfloat16_tEffN4cute5tupleIJNS7_1CILi128EEENS9_ILi64EEENS9_ILi16EEEEEENS8_IJiNS9_ILi1EEENS8_IJiiEEEEEESG_SG_NS4_14ResidualFusionEJNS2_6OptionILNS2_3TagE0ENS9_ILb1EEEEENSI_ILSJ_2ESK_EEEEENS4_15FmhaFwdEpilogueIS6_fNS8_IJSB_SC_SB_EEEEENS2_23PersistentTileSchedulerEJSL_SM_EEEEEvNT_6ParamsE,@function
        .size           _ZN7cutlass13device_kernelINS_4fmha6kernel28FmhaKernelTmaWarpSpecializedINS1_10collective30FmhaMainloopTmaWarpSpecializedINS_10bfloat16_tEffN4cute5tupleIJNS7_1CILi128EEENS9_ILi64EEENS9_ILi16EEEEEENS8_IJiNS9_ILi1EEENS8_IJiiEEEEEESG_SG_NS4_14ResidualFusionEJNS2_6OptionILNS2_3TagE0ENS9_ILb1EEEEENSI_ILSJ_2ESK_EEEEENS4_15FmhaFwdEpilogueIS6_fNS8_IJSB_SC_SB_EEEEENS2_23PersistentTileSchedulerEJSL_SM_EEEEEvNT_6ParamsE,(.L_x_143 - _ZN7cutlass13device_kernelINS_4fmha6kernel28FmhaKernelTmaWarpSpecializedINS1_10collective30FmhaMainloopTmaWarpSpecializedINS_10bfloat16_tEffN4cute5tupleIJNS7_1CILi128EEENS9_ILi64EEENS9_ILi16EEEEEENS8_IJiNS9_ILi1EEENS8_IJiiEEEEEESG_SG_NS4_14ResidualFusionEJNS2_6OptionILNS2_3TagE0ENS9_ILb1EEEEENSI_ILSJ_2ESK_EEEEENS4_15FmhaFwdEpilogueIS6_fNS8_IJSB_SC_SB_EEEEENS2_23PersistentTileSchedulerEJSL_SM_EEEEEvNT_6ParamsE)
        .other          _ZN7cutlass13device_kernelINS_4fmha6kernel28FmhaKernelTmaWarpSpecializedINS1_10collective30FmhaMainloopTmaWarpSpecializedINS_10bfloat16_tEffN4cute5tupleIJNS7_1CILi128EEENS9_ILi64EEENS9_ILi16EEEEEENS8_IJiNS9_ILi1EEENS8_IJiiEEEEEESG_SG_NS4_14ResidualFusionEJNS2_6OptionILNS2_3TagE0ENS9_ILb1EEEEENSI_ILSJ_2ESK_EEEEENS4_15FmhaFwdEpilogueIS6_fNS8_IJSB_SC_SB_EEEEENS2_23PersistentTileSchedulerEJSL_SM_EEEEEvNT_6ParamsE,@"STO_CUDA_ENTRY STV_DEFAULT"
_ZN7cutlass13device_kernelINS_4fmha6kernel28FmhaKernelTmaWarpSpecializedINS1_10collective30FmhaMainloopTmaWarpSpecializedINS_10bfloat16_tEffN4cute5tupleIJNS7_1CILi128EEENS9_ILi64EEENS9_ILi16EEEEEENS8_IJiNS9_ILi1EEENS8_IJiiEEEEEESG_SG_NS4_14ResidualFusionEJNS2_6OptionILNS2_3TagE0ENS9_ILb1EEEEENSI_ILSJ_2ESK_EEEEENS4_15FmhaFwdEpilogueIS6_fNS8_IJSB_SC_SB_EEEEENS2_23PersistentTileSchedulerEJSL_SM_EEEEEvNT_6ParamsE:
[----:B------:R-:W1:Y:S01]  /*0000*/  LDC R1, c[0x0][0x28] ;  /* 0x00000a00ff017b82 */ /* 0x000e620000000800 */
[----:B------:R-:W2:Y:S07]  /*0010*/  S2R R2, SR_TID.X ;  /* 0x0000000000027919 */ /* 0x000eae0000002100 */
[----:B------:R-:W3:Y:S01]  /*0020*/  S2UR UR6, SR_CTAID.X ;  /* 0x00000000000679c3 */ /* 0x000ee20000002500 */
[----:B------:R-:W-:Y:S01]  /*0030*/  ELECT P1, URZ, PT ;  /* 0x00000000003f782f */ /* 0x000fe20003820000 */
[----:B------:R-:W-:Y:S01]  /*0040*/  BSSY B0, `(.L_x_0) ;  /* 0x0000018000007945 */ /* 0x000fe20003800000 */
[----:B---3--:R-:W-:Y:S01]  /*0050*/  IMAD.U32 R17, RZ, RZ, UR6 ;  /* 0x00000006ff117e24 */ /* 0x008fe2000f8e00ff */
[----:B--2---:R-:W-:-:S05]  /*0060*/  SHF.R.U32.HI R0, RZ, 0x5, R2 ;  /* 0x00000005ff007819 */ /* 0x004fca0000011602 */
[----:B------:R-:W2:Y:S02]  /*0070*/  SHFL.IDX PT, R3, R0, RZ, 0x1f ;  /* 0x00001fff00037589 */ /* 0x000ea400000e0000 */
[----:B--2---:R-:W-:Y:S02]  /*0080*/  R2UR UR4, R3 ;  /* 0x00000000030472ca */ /* 0x004fe400000e0000 */
[----:B------:R-:W-:-:S06]  /*0090*/  SHF.R.U32.HI R3, RZ, 0x7, R2 ;  /* 0x00000007ff037819 */ /* 0x000fcc0000011602 */
[----:B------:R-:W2:Y:S05]  /*00a0*/  SHFL.IDX PT, R3, R3, RZ, 0x1f ;  /* 0x00001fff03037589 */ /* 0x000eaa00000e0000 */
[----:B------:R-:W-:Y:S02]  /*00b0*/  USHF.R.S32.HI UR5, URZ, 0x1f, UR4 ;  /* 0x0000001f3f057899 */ /* 0x000fe40008011404 */
[----:B------:R-:W-:Y:S02]  /*00c0*/  ISETP.EQ.AND P2, PT, RZ, UR4, P1 ;  /* 0x00000004ff007c0c */ /* 0x000fe40008f42270 */
[----:B------:R-:W-:-:S04]  /*00d0*/  ULEA.HI UR5, UR5, UR4, URZ, 0x2 ;  /* 0x0000000405057291 */ /* 0x000fc8000f8f103f */
[----:B------:R-:W-:-:S04]  /*00e0*/  ULOP3.LUT UR5, UR5, 0xfffffffc, URZ, 0xc0, !UPT ;  /* 0xfffffffc05057892 */ /* 0x000fc8000f8ec03f */
[----:B------:R-:W-:-:S03]  /*00f0*/  UIADD3 UR5, UR4, -UR5, URZ ;  /* 0x8000000504057290 */ /* 0x000fc6000fffe03f */
[----:B-1----:R-:W-:Y:S09]  /*0100*/  @!P2 BRA `(.L_x_1) ;  /* 0x00000000002ca947 */ /* 0x002ff20003800000 */
[----:B------:R-:W-:Y:S02]  /*0110*/  ULDC.64 UR6, c[0x0][0x198] ;  /* 0x0000660000067ab9 */ /* 0x000fe40000000a00 */
[----:B------:R-:W-:Y:S02]  /*0120*/  UIADD3 UR8, UP0, UR6, 0xf0, URZ ;  /* 0x000000f006087890 */ /* 0x000fe4000ff1e03f */
[----:B------:R-:W-:Y:S02]  /*0130*/  UIADD3 UR10, UP1, UR6, 0x1f0, URZ ;  /* 0x000001f0060a7890 */ /* 0x000fe4000ff3e03f */
[----:B------:R-:W-:Y:S02]  /*0140*/  UIADD3 UR6, UP2, UR6, 0x2f0, URZ ;  /* 0x000002f006067890 */ /* 0x000fe4000ff5e03f */
[----:B------:R-:W-:Y:S02]  /*0150*/  UIADD3.X UR9, URZ, UR7, URZ, UP0, !UPT ;  /* 0x000000073f097290 */ /* 0x000fe400087fe43f */
[----:B------:R-:W-:-:S02]  /*0160*/  UIADD3.X UR11, URZ, UR7, URZ, UP1, !UPT ;  /* 0x000000073f0b7290 */ /* 0x000fc40008ffe43f */
[----:B------:R-:W-:-:S05]  /*0170*/  UIADD3.X UR7, URZ, UR7, URZ, UP2, !UPT ;  /* 0x000000073f077290 */ /* 0x000fca00097fe43f */
[----:B------:R1:W-:Y:S02]  /*0180*/  UTMACCTL.PF [UR8] ;  /* 0x00000000080079b9 */ /* 0x0003e40008040000 */
[----:B------:R1:W-:Y:S02]  /*0190*/  UTMACCTL.PF [UR10] ;  /* 0x000000000a0079b9 */ /* 0x0003e40008040000 */
[----:B------:R1:W-:Y:S02]  /*01a0*/  UTMACCTL.PF [UR6] ;  /* 0x00000000060079b9 */ /* 0x0003e40008040000 */
[----:B-1----:R-:W-:Y:S01]  /*01b0*/  NOP ;  /* 0x0000000000007918 */ /* 0x002fe20000000000 */
.L_x_1:
[----:B------:R-:W-:Y:S05]  /*01c0*/  BSYNC B0 ;  /* 0x0000000000007941 */ /* 0x000fea0003800000 */
.L_x_0:
[----:B------:R-:W1:Y:S01]  /*01d0*/  SHFL.IDX PT, R4, R0, RZ, 0x1f ;  /* 0x00001fff00047589 */ /* 0x000e6200000e0000 */
[----:B--2---:R-:W-:Y:S01]  /*01e0*/  R2UR UR46, R3 ;  /* 0x00000000032e72ca */ /* 0x004fe200000e0000 */
[----:B------:R-:W-:Y:S02]  /*01f0*/  UISETP.NE.AND UP0, UPT, UR5, 0x1, UPT ;  /* 0x000000010500788c */ /* 0x000fe4000bf05270 */
[----:B------:R-:W-:-:S10]  /*0200*/  UISETP.NE.AND UP1, UPT, UR5, 0x2, UPT ;  /* 0x000000020500788c */ /* 0x000fd4000bf25270 */
[----:B------:R-:W-:Y:S02]  /*0210*/  UIADD3 UR10, UR46, -0x1, URZ ;  /* 0xffffffff2e0a7890 */ /* 0x000fe4000fffe03f */
[----:B------:R-:W-:Y:S02]  /*0220*/  UISETP.EQ.AND UP2, UPT, UR46, URZ, !UP0 ;  /* 0x0000003f2e00728c */ /* 0x000fe4000c742270 */
[----:B------:R-:W-:Y:S02]  /*0230*/  UISETP.EQ.AND UP3, UPT, UR46, URZ, !UP1 ;  /* 0x0000003f2e00728c */ /* 0x000fe4000cf62270 */
[----:B------:R-:W-:Y:S02]  /*0240*/  UISETP.GE.U32.AND UP4, UPT, UR10, 0x4, UPT ;  /* 0x000000040a00788c */ /* 0x000fe4000bf86070 */
[----:B------:R-:W-:Y:S01]  /*0250*/  USEL UR47, URZ, 0x1, !UP2 ;  /* 0x000000013f2f7887 */ /* 0x000fe2000d000000 */
[----:B-1----:R-:W-:Y:S01]  /*0260*/  ISETP.NE.AND P0, PT, R4, RZ, PT ;  /* 0x000000ff0400720c */ /* 0x002fe20003f05270 */
[----:B------:R-:W-:Y:S01]  /*0270*/  USEL UR48, URZ, 0x1, !UP3 ;  /* 0x000000013f307887 */ /* 0x000fe2000d800000 */
[----:B------:R-:W-:Y:S01]  /*0280*/  IMAD.U32 R4, RZ, RZ, UR5 ;  /* 0x00000005ff047e24 */ /* 0x000fe2000f8e00ff */
[----:B------:R-:W-:-:S02]  /*0290*/  USEL UR47, UR47, 0x2, UP4 ;  /* 0x000000022f2f7887 */ /* 0x000fc4000a000000 */
[----:B------:R-:W-:-:S08]  /*02a0*/  USEL UR48, UR48, 0x2, UP4 ;  /* 0x0000000230307887 */ /* 0x000fd0000a000000 */
[----:B------:R-:W-:Y:S05]  /*02b0*/  @P0 BRA `(.L_x_2) ;  /* 0x0000000000480947 */ /* 0x000fea0003800000 */
[----:B------:R-:W1:Y:S01]  /*02c0*/  S2UR UR8, SR_CgaCtaId ;  /* 0x00000000000879c3 */ /* 0x000e620000008800 */
[----:B------:R-:W-:Y:S01]  /*02d0*/  UMOV UR4, 0x400 ;  /* 0x0000040000047882 */ /* 0x000fe20000000000 */
[----:B------:R-:W-:Y:S01]  /*02e0*/  UMOV UR5, 0x1 ;  /* 0x0000000100057882 */ /* 0x000fe20000000000 */
[----:B------:R-:W-:Y:S01]  /*02f0*/  UMOV UR6, 0x80 ;  /* 0x0000008000067882 */ /* 0x000fe20000000000 */
[----:B------:R-:W-:Y:S01]  /*0300*/  ELECT P0, URZ, PT ;  /* 0x00000000003f782f */ /* 0x000fe20003800000 */
[----:B------:R-:W-:-:S04]  /*0310*/  UIADD3 UR6, -UR6, 0x100000, URZ ;  /* 0x0010000006067890 */ /* 0x000fc8000fffe13f */
[----:B------:R-:W-:Y:S02]  /*0320*/  USHF.L.U32 UR7, UR6, 0xb, URZ ;  /* 0x0000000b06077899 */ /* 0x000fe4000800063f */
[----:B------:R-:W-:Y:S02]  /*0330*/  USHF.L.U32 UR6, UR6, 0x1, URZ ;  /* 0x0000000106067899 */ /* 0x000fe4000800063f */
[----:B-1----:R-:W-:Y:S02]  /*0340*/  ULEA UR8, UR8, UR4, 0x18 ;  /* 0x0000000408087291 */ /* 0x002fe4000f8ec03f */
[----:B------:R-:W-:-:S04]  /*0350*/  UIADD3 UR4, -UR5, 0x100000, URZ ;  /* 0x0010000005047890 */ /* 0x000fc8000fffe13f */
[----:B------:R-:W-:Y:S02]  /*0360*/  USHF.L.U32 UR5, UR4, 0xb, URZ ;  /* 0x0000000b04057899 */ /* 0x000fe4000800063f */
[----:B------:R-:W-:Y:S01]  /*0370*/  USHF.L.U32 UR4, UR4, 0x1, URZ ;  /* 0x0000000104047899 */ /* 0x000fe2000800063f */
[----:B------:R-:W1:Y:S11]  /*0380*/  FENCE.VIEW.ASYNC.S ;  /* 0x00000000000073c6 */ /* 0x000e760000000000 */
[----:B-1----:R1:W2:Y:S01]  /*0390*/  SYNCS.EXCH.64 URZ, [UR8+0x4a50], UR4 ;  /* 0x004a5004083f75b2 */ /* 0x0022a20008000100 */
[----:B------:R1:W3:Y:S01]  /*03a0*/  SYNCS.EXCH.64 URZ, [UR8+0x4a60], UR6 ;  /* 0x004a6006083f75b2 */ /* 0x0002e20008000100 */
[----:B------:R1:W4:Y:S01]  /*03b0*/  SYNCS.EXCH.64 URZ, [UR8+0x4a58], UR4 ;  /* 0x004a5804083f75b2 */ /* 0x0003220008000100 */
[----:B------:R1:W1:Y:S01]  /*03c0*/  SYNCS.EXCH.64 URZ, [UR8+0x4a68], UR6 ;  /* 0x004a6806083f75b2 */ /* 0x0002620008000100 */
[----:B------:R-:W-:Y:S01]  /*03d0*/  NOP ;  /* 0x0000000000007918 */ /* 0x000fe20000000000 */
.L_x_2:
[----:B------:R-:W5:Y:S01]  /*03e0*/  SHFL.IDX PT, R3, R0, RZ, 0x1f ;  /* 0x00001fff00037589 */ /* 0x000f6200000e0000 */
[----:B------:R-:W-:Y:S01]  /*03f0*/  NOP ;  /* 0x0000000000007918 */ /* 0x000fe20000000000 */
[----:B-----5:R-:W-:-:S13]  /*0400*/  ISETP.NE.AND P0, PT, R3, RZ, PT ;  /* 0x000000ff0300720c */ /* 0x020fda0003f05270 */
[----:B------:R-:W-:Y:S05]  /*0410*/  @P0 BRA `(.L_x_3) ;  /* 0x0000000000600947 */ /* 0x000fea0003800000 */
[----:B-1----:R-:W1:Y:S01]  /*0420*/  S2UR UR5, SR_CgaCtaId ;  /* 0x00000000000579c3 */ /* 0x002e620000008800 */
[----:B------:R-:W-:Y:S01]  /*0430*/  UMOV UR4, 0x400 ;  /* 0x0000040000047882 */ /* 0x000fe20000000000 */
[----:B------:R-:W-:Y:S01]  /*0440*/  UMOV UR6, 0x1 ;  /* 0x0000000100067882 */ /* 0x000fe20000000000 */
[----:B------:R-:W-:Y:S01]  /*0450*/  UMOV UR9, 0x100 ;  /* 0x0000010000097882 */ /* 0x000fe20000000000 */
[----:B------:R-:W-:-:S04]  /*0460*/  UIADD3 UR6, -UR6, 0x100000, URZ ;  /* 0x0010000006067890 */ /* 0x000fc8000fffe13f */
[----:B------:R-:W-:Y:S02]  /*0470*/  USHF.L.U32 UR7, UR6, 0xb, URZ ;  /* 0x0000000b06077899 */ /* 0x000fe4000800063f */
[----:B------:R-:W-:Y:S01]  /*0480*/  USHF.L.U32 UR6, UR6, 0x1, URZ ;  /* 0x0000000106067899 */ /* 0x000fe2000800063f */
[----:B------:R-:W-:Y:S01]  /*0490*/  ELECT P0, URZ, PT ;  /* 0x00000000003f782f */ /* 0x000fe20003800000 */
[----:B-1----:R-:W-:Y:S02]  /*04a0*/  ULEA UR8, UR5, UR4, 0x18 ;  /* 0x0000000405087291 */ /* 0x002fe4000f8ec03f */
[----:B------:R-:W-:-:S04]  /*04b0*/  UIADD3 UR4, -UR9, 0x100000, URZ ;  /* 0x0010000009047890 */ /* 0x000fc8000fffe13f */
[----:B------:R-:W-:Y:S02]  /*04c0*/  USHF.L.U32 UR5, UR4, 0xb, URZ ;  /* 0x0000000b04057899 */ /* 0x000fe4000800063f */
[----:B------:R-:W-:Y:S01]  /*04d0*/  USHF.L.U32 UR4, UR4, 0x1, URZ ;  /* 0x0000000104047899 */ /* 0x000fe2000800063f */
[----:B------:R-:W1:Y:S03]  /*04e0*/  FENCE.VIEW.ASYNC.S ;  /* 0x00000000000073c6 */ /* 0x000e660000000000 */
[----:B-1----:R1:W1:Y:S08]  /*04f0*/  SYNCS.EXCH.64 URZ, [UR8+0x4a00], UR6 ;  /* 0x004a0006083f75b2 */ /* 0x0022700008000100 */
[----:B------:R1:W1:Y:S01]  /*0500*/  SYNCS.EXCH.64 URZ, [UR8+0x4a28], UR4 ;  /* 0x004a2804083f75b2 */ /* 0x0002620008000100 */
        /* <DEDUP_REMOVED lines=8> */
[----:B------:R-:W-:Y:S01]  /*0590*/  NOP ;  /* 0x0000000000007918 */ /* 0x000fe20000000000 */
.L_x_3:
        /* <DEDUP_REMOVED lines=21> */
[----:B------:R-:W-:Y:S01]  /*06f0*/  NOP ;  /* 0x0000000000007918 */ /* 0x000fe20000000000 */
.L_x_4:
[----:B------:R-:W5:Y:S01]  /*0700*/  SHFL.IDX PT, R3, R0, RZ, 0x1f ;  /* 0x00001fff00037589 */ /* 0x000f6200000e0000 */
[----:B------:R-:W-:Y:S01]  /*0710*/  ELECT P0, URZ, PT ;  /* 0x00000000003f782f */ /* 0x000fe20003800000 */
[----:B------:R-:W-:Y:S01]  /*0720*/  NOP ;  /* 0x0000000000007918 */ /* 0x000fe20000000000 */
[----:B-1----:R-:W-:Y:S02]  /*0730*/  UMOV UR4, 0x80 ;  /* 0x0000008000047882 */ /* 0x002fe40000000000 */
[C---:B-----5:R-:W-:Y:S02]  /*0740*/  ISETP.NE.OR P0, PT, R3.reuse, RZ, !P0 ;  /* 0x000000ff0300720c */ /* 0x060fe40004705670 */
[----:B------:R-:W-:-:S11]  /*0750*/  ISETP.NE.AND P3, PT, R3, RZ, PT ;  /* 0x000000ff0300720c */ /* 0x000fd60003f65270 */
[----:B------:R-:W-:Y:S01]  /*0760*/  VOTEU.ALL UP2, P0 ;  /* 0x00000000003f7886 */ /* 0x000fe20000040000 */
[----:B------:R-:W-:Y:S01]  /*0770*/  VOTEU.ALL UP3, P0 ;  /* 0x00000000003f7886 */ /* 0x000fe20000060000 */
[----:B------:R-:W-:Y:S01]  /*0780*/  VOTEU.ALL UP4, P0 ;  /* 0x00000000003f7886 */ /* 0x000fe20000080000 */
[----:B------:R-:W-:Y:S02]  /*0790*/  VOTEU.ALL UP5, P0 ;  /* 0x00000000003f7886 */ /* 0x000fe400000a0000 */
[----:B------:R-:W1:Y:S01]  /*07a0*/  @!UP2 S2UR UR7, SR_CgaCtaId ;  /* 0x000000000007a9c3 */ /* 0x000e620000008800 */
[----:B------:R-:W-:Y:S01]  /*07b0*/  @!UP2 UMOV UR6, 0x400 ;  /* 0x000004000006a882 */ /* 0x000fe20000000000 */
[----:B------:R-:W-:-:S04]  /*07c0*/  @!UP2 UIADD3 UR4, -UR4, 0x100000, URZ ;  /* 0x001000000404a890 */ /* 0x000fc8000fffe13f */
[----:B------:R-:W-:Y:S02]  /*07d0*/  @!UP2 USHF.L.U32 UR5, UR4, 0xb, URZ ;  /* 0x0000000b0405a899 */ /* 0x000fe4000800063f */
[----:B------:R-:W-:Y:S02]  /*07e0*/  @!UP2 USHF.L.U32 UR4, UR4, 0x1, URZ ;  /* 0x000000010404a899 */ /* 0x000fe4000800063f */
[----:B-1----:R-:W-:Y:S01]  /*07f0*/  @!UP2 ULEA UR6, UR7, UR6, 0x18 ;  /* 0x000000060706a291 */ /* 0x002fe2000f8ec03f */
[----:B------:R-:W-:Y:S01]  /*0800*/  VOTEU.ALL UP2, P0 ;  /* 0x00000000003f7886 */ /* 0x000fe20000040000 */
[----:B------:R-:W1:Y:S10]  /*0810*/  FENCE.VIEW.ASYNC.S ;  /* 0x00000000000073c6 */ /* 0x000e740000000000 */
[----:B-1----:R1:W1:Y:S01]  /*0820*/  @!UP2 SYNCS.EXCH.64 URZ, [UR6+0x4a90], UR4 ;  /* 0x004a9004063fa5b2 */ /* 0x0022620008000100 */
[----:B------:R1:W1:Y:S01]  /*0830*/  @!UP3 SYNCS.EXCH.64 URZ, [UR6+0x4a98], UR4 ;  /* 0x004a9804063fb5b2 */ /* 0x0002620008000100 */
[----:B------:R1:W1:Y:S01]  /*0840*/  @!UP4 SYNCS.EXCH.64 URZ, [UR6+0x4aa0], UR4 ;  /* 0x004aa004063fc5b2 */ /* 0x0002620008000100 */
[----:B------:R1:W1:Y:S01]  /*0850*/  @!UP5 SYNCS.EXCH.64 URZ, [UR6+0x4aa8], UR4 ;  /* 0x004aa804063fd5b2 */ /* 0x0002620008000100 */
[----:B------:R-:W-:Y:S01]  /*0860*/  NOP ;  /* 0x0000000000007918 */ /* 0x000fe20000000000 */
[----:B------:R-:W-:Y:S05]  /*0870*/  @P3 BRA `(.L_x_5) ;  /* 0x0000000000403947 */ /* 0x000fea0003800000 */
[----:B-1----:R-:W1:Y:S01]  /*0880*/  S2UR UR5, SR_CgaCtaId ;  /* 0x00000000000579c3 */ /* 0x002e620000008800 */
[----:B------:R-:W-:Y:S01]  /*0890*/  UMOV UR4, 0x400 ;  /* 0x0000040000047882 */ /* 0x000fe20000000000 */
[----:B------:R-:W-:Y:S01]  /*08a0*/  UMOV UR6, 0x20 ;  /* 0x0000002000067882 */ /* 0x000fe20000000000 */
[----:B------:R-:W-:Y:S01]  /*08b0*/  UMOV UR7, 0x80 ;  /* 0x0000008000077882 */ /* 0x000fe20000000000 */
[----:B------:R-:W-:Y:S01]  /*08c0*/  ELECT P0, URZ, PT ;  /* 0x00000000003f782f */ /* 0x000fe20003800000 */
[----:B-1----:R-:W-:Y:S02]  /*08d0*/  ULEA UR8, UR5, UR4, 0x18 ;  /* 0x0000000405087291 */ /* 0x002fe4000f8ec03f */
[----:B------:R-:W-:-:S04]  /*08e0*/  UIADD3 UR4, -UR6, 0x100000, URZ ;  /* 0x0010000006047890 */ /* 0x000fc8000fffe13f */
[----:B------:R-:W-:Y:S02]  /*08f0*/  USHF.L.U32 UR5, UR4, 0xb, URZ ;  /* 0x0000000b04057899 */ /* 0x000fe4000800063f */
[----:B------:R-:W-:Y:S02]  /*0900*/  USHF.L.U32 UR4, UR4, 0x1, URZ ;  /* 0x0000000104047899 */ /* 0x000fe4000800063f */
[----:B------:R-:W-:-:S04]  /*0910*/  UIADD3 UR6, -UR7, 0x100000, URZ ;  /* 0x0010000007067890 */ /* 0x000fc8000fffe13f */
[----:B------:R-:W-:Y:S02]  /*0920*/  USHF.L.U32 UR7, UR6, 0xb, URZ ;  /* 0x0000000b06077899 */ /* 0x000fe4000800063f */
[----:B------:R-:W-:Y:S01]  /*0930*/  USHF.L.U32 UR6, UR6, 0x1, URZ ;  /* 0x0000000106067899 */ /* 0x000fe2000800063f */
[----:B------:R-:W1:Y:S03]  /*0940*/  FENCE.VIEW.ASYNC.S ;  /* 0x00000000000073c6 */ /* 0x000e660000000000 */
[----:B-1----:R1:W1:Y:S08]  /*0950*/  SYNCS.EXCH.64 URZ, [UR8+0x4ac0], UR4 ;  /* 0x004ac004083f75b2 */ /* 0x0022700008000100 */
[----:B------:R1:W1:Y:S01]  /*0960*/  SYNCS.EXCH.64 URZ, [UR8+0x4ac8], UR6 ;  /* 0x004ac806083f75b2 */ /* 0x0002620008000100 */
[----:B------:R-:W-:Y:S01]  /*0970*/  NOP ;  /* 0x0000000000007918 */ /* 0x000fe20000000000 */
.L_x_5:
[----:B------:R-:W-:Y:S01]  /*0980*/  VOTEU.ANY UP2, P2 ;  /* 0x00000000003f7886 */ /* 0x000fe20001040100 */
[----:B-1----:R-:W-:Y:S01]  /*0990*/  UMOV UR4, 0x40 ;  /* 0x0000004000047882 */ /* 0x002fe20000000000 */
[----:B------:R-:W-:Y:S01]  /*09a0*/  ISETP.NE.AND P3, PT, RZ, UR46, PT ;  /* 0x0000002eff007c0c */ /* 0x000fe2000bf65270 */
[----:B------:R-:W-:Y:S01]  /*09b0*/  NOP ;  /* 0x0000000000007918 */ /* 0x000fe20000000000 */
[----:B------:R-:W-:Y:S01]  /*09c0*/  ISETP.EQ.AND P0, PT, R4, 0x2, P1 ;  /* 0x000000020400780c */ /* 0x000fe20000f02270 */
[----:B------:R-:W1:Y:S01]  /*09d0*/  @UP2 S2UR UR7, SR_CgaCtaId ;  /* 0x00000000000729c3 */ /* 0x000e620000008800 */
[----:B------:R-:W-:Y:S01]  /*09e0*/  @UP2 UMOV UR6, 0x400 ;  /* 0x0000040000062882 */ /* 0x000fe20000000000 */
[----:B------:R-:W-:-:S04]  /*09f0*/  @UP2 UIADD3 UR4, -UR4, 0x100000, URZ ;  /* 0x0010000004042890 */ /* 0x000fc8000fffe13f */
[----:B------:R-:W-:Y:S02]  /*0a00*/  @UP2 USHF.L.U32 UR5, UR4, 0xb, URZ ;  /* 0x0000000b04052899 */ /* 0x000fe4000800063f */
[----:B------:R-:W-:Y:S02]  /*0a10*/  @UP2 USHF.L.U32 UR4, UR4, 0x1, URZ ;  /* 0x0000000104042899 */ /* 0x000fe4000800063f */
[----:B-1----:R-:W-:Y:S01]  /*0a20*/  @UP2 ULEA UR6, UR7, UR6, 0x18 ;  /* 0x0000000607062291 */ /* 0x002fe2000f8ec03f */
[----:B------:R-:W-:Y:S01]  /*0a30*/  VOTEU.ANY UP2, P2 ;  /* 0x00000000003f7886 */ /* 0x000fe20001040100 */
[----:B------:R-:W-:Y:S01]  /*0a40*/  ISETP.EQ.AND P2, PT, R4, 0x1, P1 ;  /* 0x000000010400780c */ /* 0x000fe20000f42270 */
[----:B------:R-:W1:Y:S09]  /*0a50*/  FENCE.VIEW.ASYNC.S ;  /* 0x00000000000073c6 */ /* 0x000e720000000000 */
[----:B-1----:R1:W2:Y:S01]  /*0a60*/  @UP2 SYNCS.EXCH.64 URZ, [UR6+0x4ab0], UR4 ;  /* 0x004ab004063f25b2 */ /* 0x0022a20008000100 */
[----:B------:R-:W-:Y:S01]  /*0a70*/  NOP ;  /* 0x0000000000007918 */ /* 0x000fe20000000000 */
[----:B--234-:R-:W-:Y:S06]  /*0a80*/  BAR.SYNC.DEFER_BLOCKING 0x0 ;  /* 0x0000000000007b1d */ /* 0x01cfec0000010000 */
[----:B------:R-:W-:Y:S05]  /*0a90*/  @!P3 BRA `(.L_x_6) ;  /* 0x000000600084b947 */ /* 0x000fea0003800000 */
[----:B------:R-:W-:-:S06]  /*0aa0*/  UISETP.GT.U32.AND UP0, UPT, UR10, 0x3, UPT ;  /* 0x000000030a00788c */ /* 0x000fcc000bf04070 */
[----:B------:R-:W-:-:S13]  /*0ab0*/  PLOP3.LUT P0, PT, PT, PT, UP0, 0x80, 0x0 ;  /* 0x000000000000781c */ /* 0x000fda0003f0f008 */
[----:B-1----:R-:W-:Y:S05]  /*0ac0*/  @P0 EXIT ;  /* 0x000000000000094d */ /* 0x002fea0003800000 */
.L_x_7:
[----:B------:R-:W-:-:S08]  /*0ad0*/  NOP ;  /* 0x0000000000007918 */ /* 0x000fd00000000000 */
[----:B------:R-:W1:Y:S02]  /*0ae0*/  USETMAXREG.TRY_ALLOC.CTAPOOL UP0, 0xf0 ;  /* 0x000000f0000079c8 */ /* 0x000e640008000600 */
[----:B-1----:R-:W-:-:S13]  /*0af0*/  PLOP3.LUT P0, PT, PT, PT, UP0, 0x80, 0x0 ;  /* 0x000000000000781c */ /* 0x002fda0003f0f008 */
[----:B------:R-:W-:Y:S05]  /*0b00*/  @!P0 BRA `(.L_x_7) ;  /* 0xfffffffc00f08947 */ /* 0x000fea000383ffff */
[----:B------:R-:W-:Y:S02]  /*0b10*/  ULDC UR4, c[0x0][0xa00] ;  /* 0x0002800000047ab9 */ /* 0x000fe40000000800 */
[----:B------:R-:W-:-:S13]  /*0b20*/  ISETP.GE.AND P0, PT, R17, UR4, PT ;  /* 0x0000000411007c0c */ /* 0x000fda000bf06270 */
[----:B------:R-:W-:Y:S05]  /*0b30*/  @P0 EXIT ;  /* 0x000000000000094d */ /* 0x000fea0003800000 */
[----:B------:R-:W1:Y:S01]  /*0b40*/  S2UR UR4, SR_CgaCtaId ;  /* 0x00000000000479c3 */ /* 0x000e620000008800 */
[----:B------:R-:W-:Y:S01]  /*0b50*/  SHF.R.S32.HI R3, RZ, 0x1f, R2 ;  /* 0x0000001fff037819 */ /* 0x000fe20000011402 */
[----:B------:R-:W-:Y:S01]  /*0b60*/  UMOV UR50, 0x400 ;  /* 0x0000040000327882 */ /* 0x000fe20000000000 */
[----:B------:R-:W-:Y:S01]  /*0b70*/  UISETP.NE.AND UP0, UPT, UR46, 0x1, UPT ;  /* 0x000000012e00788c */ /* 0x000fe2000bf05270 */
[----:B------:R-:W-:Y:S01]  /*0b80*/  IMAD.MOV.U32 R22, RZ, RZ, RZ ;  /* 0x000000ffff167224 */ /* 0x000fe200078e00ff */
[----:B------:R-:W-:Y:S01]  /*0b90*/  LEA.HI R3, R3, R2, RZ, 0x7 ;  /* 0x0000000203037211 */ /* 0x000fe200078f38ff */
[----:B------:R-:W-:Y:S02]  /*0ba0*/  ULOP3.LUT UR49, UR47, 0x1, URZ, 0xfc, !UPT ;  /* 0x000000012f317892 */ /* 0x000fe4000f8efc3f */
[----:B------:R-:W-:Y:S01]  /*0bb0*/  UP2UR UR5, UPR, URZ, 0x1 ;  /* 0x000000013f057883 */ /* 0x000fe20008000000 */
[----:B------:R-:W-:Y:S01]  /*0bc0*/  LOP3.LUT R3, R3, 0xffffff80, RZ, 0xc0, !PT ;  /* 0xffffff8003037812 */ /* 0x000fe200078ec0ff */
[----:B------:R-:W-:Y:S01]  /*0bd0*/  USEL UR6, URZ, 0x1, UP0 ;  /* 0x000000013f067887 */ /* 0x000fe20008000000 */
[----:B------:R-:W-:Y:S01]  /*0be0*/  ULDC.64 UR36, c[0x0][0x198] ;  /* 0x0000660000247ab9 */ /* 0x000fe20000000a00 */
[----:B------:R-:W-:-:S02]  /*0bf0*/  UMOV UR38, URZ ;  /* 0x0000003f00267c82 */ /* 0x000fc40008000000 */
[----:B------:R-:W-:Y:S01]  /*0c00*/  IMAD.IADD R3, R2, 0x1, -R3 ;  /* 0x0000000102037824 */ /* 0x000fe200078e0a03 */
[----:B------:R-:W-:Y:S01]  /*0c10*/  UMOV UR39, URZ ;  /* 0x0000003f00277c82 */ /* 0x000fe20008000000 */
[----:B------:R-:W-:Y:S01]  /*0c20*/  IMAD.U32 R64, RZ, RZ, UR6 ;  /* 0x00000006ff407e24 */ /* 0x000fe2000f8e00ff */
[----:B------:R-:W-:Y:S01]  /*0c30*/  UMOV UR45, URZ ;  /* 0x0000003f002d7c82 */ /* 0x000fe20008000000 */
[----:B------:R-:W-:Y:S01]  /*0c40*/  ULDC.64 UR54, c[0x0][0x208] ;  /* 0x0000820000367ab9 */ /* 0x000fe20000000a00 */
[----:B------:R-:W-:-:S04]  /*0c50*/  SHF.R.S32.HI R0, RZ, 0x1f, R3 ;  /* 0x0000001fff007819 */ /* 0x000fc80000011403 */
[----:B------:R-:W-:Y:S01]  /*0c60*/  LEA.HI R0, R0, R3, RZ, 0x2 ;  /* 0x0000000300007211 */ /* 0x000fe200078f10ff */
[----:B-1----:R-:W-:-:S03]  /*0c70*/  ULEA UR50, UR4, UR50, 0x18 ;  /* 0x0000003204327291 */ /* 0x002fc6000f8ec03f */
[----:B------:R-:W-:Y:S01]  /*0c80*/  LOP3.LUT R0, R0, 0x7ffffffc, RZ, 0xc0, !PT ;  /* 0x7ffffffc00007812 */ /* 0x000fe200078ec0ff */
[----:B------:R-:W-:Y:S02]  /*0c90*/  UIADD3 UR4, UR50, 0x1000, URZ ;  /* 0x0000100032047890 */ /* 0x000fe4000fffe03f */
[----:B------:R-:W-:Y:S02]  /*0ca0*/  USHF.R.U32.HI UR5, URZ, 0x4, UR50 ;  /* 0x000000043f057899 */ /* 0x000fe40008011632 */
[----:B------:R-:W-:Y:S01]  /*0cb0*/  USHF.R.U32.HI UR4, URZ, 0x4, UR4 ;  /* 0x000000043f047899 */ /* 0x000fe20008011604 */
[----:B------:R-:W-:Y:S01]  /*0cc0*/  IMAD.IADD R0, R3, 0x1, -R0 ;  /* 0x0000000103007824 */ /* 0x000fe200078e0a00 */
[----:B------:R-:W-:Y:S02]  /*0cd0*/  ULOP3.LUT UR5, UR5, 0x3fff, URZ, 0xc0, !UPT ;  /* 0x00003fff05057892 */ /* 0x000fe4000f8ec03f */
[----:B------:R-:W-:Y:S01]  /*0ce0*/  ULOP3.LUT UR51, UR4, 0x3fff, URZ, 0xc0, !UPT ;  /* 0x00003fff04337892 */ /* 0x000fe2000f8ec03f */
[----:B------:R-:W-:Y:S01]  /*0cf0*/  IMAD.SHL.U32 R16, R0, 0x2, RZ ;  /* 0x0000000200107824 */ /* 0x000fe200078e00ff */
[----:B------:R-:W-:-:S02]  /*0d00*/  ULOP3.LUT UR52, UR5, 0x10000, URZ, 0xfc, !UPT ;  /* 0x0001000005347892 */ /* 0x000fc4000f8efc3f */
[----:B------:R-:W-:-:S12]  /*0d10*/  ULOP3.LUT UR53, UR51, 0x10000, URZ, 0xfc, !UPT ;  /* 0x0001000033357892 */ /* 0x000fd8000f8efc3f */
.L_x_73:
[----:B-1----:R-:W1:Y:S01]  /*0d20*/  LDC R6, c[0x0][0xa04] ;  /* 0x00028100ff067b82 */ /* 0x002e620000000800 */
[----:B------:R-:W-:Y:S01]  /*0d30*/  IMAD.MOV.U32 R18, RZ, RZ, R17 ;  /* 0x000000ffff127224 */ /* 0x000fe200078e0011 */
[----:B------:R-:W-:-:S06]  /*0d40*/  UISETP.NE.AND UP0, UPT, UR46, 0x1, UPT ;  /* 0x000000012e00788c */ /* 0x000fcc000bf05270 */
[----:B------:R-:W2:Y:S08]  /*0d50*/  LDC R0, c[0x0][0xa10] ;  /* 0x00028400ff007b82 */ /* 0x000eb00000000800 */
[----:B------:R-:W3:Y:S01]  /*0d60*/  LDC R10, c[0x0][0xa1c] ;  /* 0x00028700ff0a7b82 */ /* 0x000ee20000000800 */
[----:B-1----:R-:W-:Y:S02]  /*0d70*/  ISETP.NE.AND P0, PT, R6, 0x1, PT ;  /* 0x000000010600780c */ /* 0x002fe40003f05270 */
[----:B--2---:R-:W-:-:S11]  /*0d80*/  ISETP.NE.AND P1, PT, R0, 0x1, PT ;  /* 0x000000010000780c */ /* 0x004fd60003f25270 */
[----:B------:R-:W1:Y:S01]  /*0d90*/  @P0 LDC.64 R4, c[0x0][0xa08] ;  /* 0x00028200ff040b82 */ /* 0x000e620000000a00 */
[C---:B---3--:R-:W-:Y:S02]  /*0da0*/  ISETP.NE.AND P2, PT, R10.reuse, 0x1, PT ;  /* 0x000000010a00780c */ /* 0x048fe40003f45270 */
[----:B------:R-:W-:-:S05]  /*0db0*/  R2UR UR44, R10 ;  /* 0x000000000a2c72ca */ /* 0x000fca00000e0000 */
[----:B------:R-:W2:Y:S08]  /*0dc0*/  @P1 LDC R3, c[0x0][0xa14] ;  /* 0x00028500ff031b82 */ /* 0x000eb00000000800 */
[----:B------:R-:W3:Y:S08]  /*0dd0*/  @P1 LDC R7, c[0x0][0xa18] ;  /* 0x00028600ff071b82 */ /* 0x000ef00000000800 */
[----:B------:R-:W4:Y:S01]  /*0de0*/  @P2 LDC.64 R8, c[0x0][0xa20] ;  /* 0x00028800ff082b82 */ /* 0x000f220000000a00 */
[----:B-1----:R-:W-:-:S05]  /*0df0*/  @P0 IMAD.HI.U32 R0, R17, R4, RZ ;  /* 0x0000000411000227 */ /* 0x002fca00078e00ff */
[----:B------:R-:W-:Y:S02]  /*0e00*/  @P0 SHF.R.U32.HI R18, RZ, R5, R0 ;  /* 0x00000005ff120219 */ /* 0x000fe40000011600 */
[----:B------:R-:W-:-:S03]  /*0e10*/  PLOP3.LUT P0, PT, PT, PT, UP0, 0x80, 0x0 ;  /* 0x000000000000781c */ /* 0x000fc60003f0f008 */
[----:B--2---:R-:W-:-:S04]  /*0e20*/  @P1 IMAD.HI.U32 R0, R18, R3, RZ ;  /* 0x0000000312001227 */ /* 0x004fc800078e00ff */
[----:B------:R-:W-:Y:S01]  /*0e30*/  IMAD.MOV.U32 R19, RZ, RZ, R18 ;  /* 0x000000ffff137224 */ /* 0x000fe200078e0012 */
[----:B---3--:R-:W-:-:S04]  /*0e40*/  @P1 SHF.R.U32.HI R19, RZ, R7, R0 ;  /* 0x00000007ff131219 */ /* 0x008fc80000011600 */
[C---:B------:R-:W-:Y:S01]  /*0e50*/  R2UR UR5, R19.reuse ;  /* 0x00000000130572ca */ /* 0x040fe200000e0000 */
[----:B------:R-:W-:Y:S02]  /*0e60*/  IMAD.MOV.U32 R0, RZ, RZ, R19 ;  /* 0x000000ffff007224 */ /* 0x000fe400078e0013 */
[----:B----4-:R-:W-:-:S05]  /*0e70*/  @P2 IMAD.HI.U32 R4, R19, R8, RZ ;  /* 0x0000000813042227 */ /* 0x010fca00078e00ff */
[----:B------:R-:W-:-:S05]  /*0e80*/  @P2 SHF.R.U32.HI R0, RZ, R9, R4 ;  /* 0x00000009ff002219 */ /* 0x000fca0000011604 */
[----:B------:R-:W-:Y:S02]  /*0e90*/  IMAD.MOV R3, RZ, RZ, -R0 ;  /* 0x000000ffff037224 */ /* 0x000fe400078e0a00 */
[----:B------:R-:W-:-:S03]  /*0ea0*/  IMAD.MOV R0, RZ, RZ, -R18 ;  /* 0x000000ffff007224 */ /* 0x000fc600078e0a12 */
[----:B------:R-:W-:Y:S01]  /*0eb0*/  R2UR UR4, R3 ;  /* 0x00000000030472ca */ /* 0x000fe200000e0000 */
[----:B------:R-:W-:-:S05]  /*0ec0*/  IMAD R0, R6, R0, R17 ;  /* 0x0000000006007224 */ /* 0x000fca00078e0211 */
[----:B------:R-:W-:-:S07]  /*0ed0*/  R2UR UR42, R0 ;  /* 0x00000000002a72ca */ /* 0x000fce00000e0000 */
[----:B------:R-:W-:Y:S01]  /*0ee0*/  UIMAD UR44, UR44, UR4, UR5 ;  /* 0x000000042c2c72a4 */ /* 0x000fe2000f8e0205 */
[----:B------:R-:W-:Y:S11]  /*0ef0*/  @!P0 BRA `(.L_x_8) ;  /* 0x0000000000688947 */ /* 0x000ff60003800000 */
[----:B------:R-:W-:-:S06]  /*0f00*/  UISETP.NE.AND UP0, UPT, UR46, 0x2, UPT ;  /* 0x000000022e00788c */ /* 0x000fcc000bf05270 */
[----:B------:R-:W-:-:S13]  /*0f10*/  PLOP3.LUT P1, PT, PT, PT, UP0, 0x80, 0x0 ;  /* 0x000000000000781c */ /* 0x000fda0003f2f008 */
[----:B------:R-:W-:Y:S05]  /*0f20*/  @!P1 BRA `(.L_x_9) ;  /* 0x0000000000449947 */ /* 0x000fea0003800000 */
[----:B------:R-:W-:-:S06]  /*0f30*/  UISETP.NE.AND UP0, UPT, UR46, 0x3, UPT ;  /* 0x000000032e00788c */ /* 0x000fcc000bf05270 */
[----:B------:R-:W-:-:S13]  /*0f40*/  PLOP3.LUT P1, PT, PT, PT, UP0, 0x80, 0x0 ;  /* 0x000000000000781c */ /* 0x000fda0003f2f008 */
[----:B------:R-:W-:Y:S05]  /*0f50*/  @!P1 BRA `(.L_x_10) ;  /* 0x0000000000249947 */ /* 0x000fea0003800000 */
[----:B------:R-:W-:-:S06]  /*0f60*/  UISETP.NE.AND UP0, UPT, UR46, 0x4, UPT ;  /* 0x000000042e00788c */ /* 0x000fcc000bf05270 */
[----:B------:R-:W-:-:S13]  /*0f70*/  PLOP3.LUT P1, PT, PT, PT, UP0, 0x80, 0x0 ;  /* 0x000000000000781c */ /* 0x000fda0003f2f008 */
[----:B------:R-:W-:Y:S05]  /*0f80*/  @P1 BRA `(.L_x_11) ;  /* 0x0000000000541947 */ /* 0x000fea0003800000 */
[----:B------:R-:W-:Y:S02]  /*0f90*/  UIADD3 UR4, UR38, -0x1, URZ ;  /* 0xffffffff26047890 */ /* 0x000fe4000fffe03f */
[----:B------:R-:W-:Y:S02]  /*0fa0*/  ULOP3.LUT UR38, UR38, 0x1, URZ, 0xc, !UPT ;  /* 0x0000000126267892 */ /* 0x000fe4000f8e0c3f */
[----:B------:R-:W-:-:S04]  /*0fb0*/  ULOP3.LUT UR4, UR4, 0x2, URZ, 0xc0, !UPT ;  /* 0x0000000204047892 */ /* 0x000fc8000f8ec03f */
[----:B------:R-:W-:-:S04]  /*0fc0*/  USHF.R.U32.HI UR4, URZ, 0x1, UR4 ;  /* 0x000000013f047899 */ /* 0x000fc80008011604 */
[----:B------:R-:W-:Y:S01]  /*0fd0*/  ULOP3.LUT UR39, UR39, UR4, URZ, 0x3c, !UPT ;  /* 0x0000000427277292 */ /* 0x000fe2000f8e3c3f */
[----:B------:R-:W-:Y:S11]  /*0fe0*/  BRA `(.L_x_11) ;  /* 0x00000000003c7947 */ /* 0x000ff60003800000 */
.L_x_10:
[----:B------:R-:W-:Y:S02]  /*0ff0*/  ULOP3.LUT UP0, URZ, UR38, 0x2, URZ, 0xc0, !UPT ;  /* 0x00000002263f7892 */ /* 0x000fe4000f80c03f */
[----:B------:R-:W-:Y:S02]  /*1000*/  ULOP3.LUT UR38, UR38, 0x1, URZ, 0xc0, !UPT ;  /* 0x0000000126267892 */ /* 0x000fe4000f8ec03f */
[----:B------:R-:W-:-:S04]  /*1010*/  USEL UR4, URZ, 0x1, UP0 ;  /* 0x000000013f047887 */ /* 0x000fc80008000000 */
[----:B------:R-:W-:Y:S01]  /*1020*/  ULOP3.LUT UR39, UR39, UR4, URZ, 0x3c, !UPT ;  /* 0x0000000427277292 */ /* 0x000fe2000f8e3c3f */
[----:B------:R-:W-:Y:S11]  /*1030*/  BRA `(.L_x_11) ;  /* 0x0000000000287947 */ /* 0x000ff60003800000 */
.L_x_9:
[----:B------:R-:W-:Y:S02]  /*1040*/  UIADD3 UR4, UR38, 0x1, URZ ;  /* 0x0000000126047890 */ /* 0x000fe4000fffe03f */
[----:B------:R-:W-:Y:S02]  /*1050*/  ULOP3.LUT UR38, UR38, 0x1, URZ, 0xc, !UPT ;  /* 0x0000000126267892 */ /* 0x000fe4000f8e0c3f */
[----:B------:R-:W-:-:S04]  /*1060*/  UISETP.GT.U32.AND UP0, UPT, UR4, 0x1, UPT ;  /* 0x000000010400788c */ /* 0x000fc8000bf04070 */
[----:B------:R-:W-:-:S04]  /*1070*/  USEL UR4, URZ, 0x1, !UP0 ;  /* 0x000000013f047887 */ /* 0x000fc8000c000000 */
[----:B------:R-:W-:Y:S01]  /*1080*/  ULOP3.LUT UR39, UR39, UR4, URZ, 0x3c, !UPT ;  /* 0x0000000427277292 */ /* 0x000fe2000f8e3c3f */
[----:B------:R-:W-:Y:S11]  /*1090*/  BRA `(.L_x_11) ;  /* 0x0000000000107947 */ /* 0x000ff60003800000 */
.L_x_8:
[----:B------:R-:W-:Y:S02]  /*10a0*/  UISETP.GT.U32.AND UP0, UPT, UR38, 0x1, UPT ;  /* 0x000000012600788c */ /* 0x000fe4000bf04070 */
[----:B------:R-:W-:Y:S02]  /*10b0*/  ULOP3.LUT UR38, UR38, 0x1, URZ, 0xc0, !UPT ;  /* 0x0000000126267892 */ /* 0x000fe4000f8ec03f */
[----:B------:R-:W-:-:S04]  /*10c0*/  USEL UR4, URZ, 0x1, !UP0 ;  /* 0x000000013f047887 */ /* 0x000fc8000c000000 */
[----:B------:R-:W-:-:S12]  /*10d0*/  ULOP3.LUT UR39, UR39, UR4, URZ, 0x3c, !UPT ;  /* 0x0000000427277292 */ /* 0x000fd8000f8e3c3f */
.L_x_11:
[----:B------:R-:W-:Y:S05]  /*10e0*/  @!P0 BRA `(.L_x_12) ;  /* 0x00000000003c8947 */ /* 0x000fea0003800000 */
        /* <DEDUP_REMOVED lines=9> */
[----:B------:R-:W-:Y:S01]  /*1180*/  ULEA UR42, UR42, 0x3, 0x1 ;  /* 0x000000032a2a7891 */ /* 0x000fe2000f8e083f */
[----:B------:R-:W-:Y:S11]  /*1190*/  BRA `(.L_x_15) ;  /* 0x0000000000147947 */ /* 0x000ff60003800000 */
.L_x_14:
[----:B------:R-:W-:Y:S01]  /*11a0*/  ULEA UR42, UR42, 0x2, 0x1 ;  /* 0x000000022a2a7891 */ /* 0x000fe2000f8e083f */
[----:B------:R-:W-:Y:S11]  /*11b0*/  BRA `(.L_x_15) ;  /* 0x00000000000c7947 */ /* 0x000ff60003800000 */
.L_x_13:
[----:B------:R-:W-:Y:S01]  /*11c0*/  ULEA UR42, UR42, 0x1, 0x1 ;  /* 0x000000012a2a7891 */ /* 0x000fe2000f8e083f */
[----:B------:R-:W-:Y:S11]  /*11d0*/  BRA `(.L_x_15) ;  /* 0x0000000000047947 */ /* 0x000ff60003800000 */
.L_x_12:
[----:B------:R-:W-:-:S12]  /*11e0*/  USHF.L.U32 UR42, UR42, 0x1, URZ ;  /* 0x000000012a2a7899 */ /* 0x000fd8000800063f */
.L_x_15:
[----:B------:R-:W-:-:S04]  /*11f0*/  ULOP3.LUT UR4, UR48, 0x1, URZ, 0xfc, !UPT ;  /* 0x0000000130047892 */ /* 0x000fc8000f8efc3f */
[----:B------:R-:W-:-:S06]  /*1200*/  UISETP.NE.AND UP0, UPT, UR4, 0x3, UPT ;  /* 0x000000030400788c */ /* 0x000fcc000bf05270 */
[----:B------:R-:W-:-:S13]  /*1210*/  PLOP3.LUT P0, PT, PT, PT, UP0, 0x80, 0x0 ;  /* 0x000000000000781c */ /* 0x000fda0003f0f008 */
[----:B------:R-:W-:Y:S05]  /*1220*/  @!P0 BRA `(.L_x_16) ;  /* 0x0000000000048947 */ /* 0x000fea0003800000 */
[----:B------:R-:W-:Y:S01]  /*1230*/  BPT.TRAP 0x1 ;  /* 0x000000040000795c */ /* 0x000fe20000300000 */
.L_x_16:
[----:B------:R-:W-:Y:S01]  /*1240*/  ULEA UR4, UR38, UR50, 0x3 ;  /* 0x0000003226047291 */ /* 0x000fe2000f8e183f */
[----:B------:R-:W-:Y:S01]  /*1250*/  IMAD.U32 R0, RZ, RZ, UR39 ;  /* 0x00000027ff007e24 */ /* 0x000fe2000f8e00ff */
[----:B------:R-:W-:-:S04]  /*1260*/  UISETP.NE.AND UP0, UPT, UR49, 0x3, UPT ;  /* 0x000000033100788c */ /* 0x000fc8000bf05270 */
[----:B------:R-:W-:Y:S02]  /*1270*/  SHF.L.U32 R0, R0, 0x1f, RZ ;  /* 0x0000001f00007819 */ /* 0x000fe400000006ff */
[----:B------:R-:W-:Y:S02]  /*1280*/  PLOP3.LUT P0, PT, PT, PT, UP0, 0x80, 0x0 ;  /* 0x000000000000781c */ /* 0x000fe40003f0f008 */
[----:B------:R-:W1:Y:S02]  /*1290*/  SYNCS.PHASECHK.TRANS64.TRYWAIT P1, [UR4+0x4a50], R0 ;  /* 0x004a5000ff0075a7 */ /* 0x000e640008020144 */
[----:B-1----:R-:W-:Y:S09]  /*12a0*/  @!P1 BRA `(.L_x_17) ;  /* 0x00000070006c9947 */ /* 0x002ff20003800000 */
.L_x_119:
[----:B------:R-:W-:Y:S05]  /*12b0*/  @!P0 BRA `(.L_x_18) ;  /* 0x0000000000048947 */ /* 0x000fea0003800000 */
[----:B------:R-:W-:Y:S01]  /*12c0*/  BPT.TRAP 0x1 ;  /* 0x000000040000795c */ /* 0x000fe20000300000 */
.L_x_18:
[----:B------:R-:W-:Y:S01]  /*12d0*/  ULEA UR11, UR45, UR50, 0x3 ;  /* 0x000000322d0b7291 */ /* 0x000fe2000f8e183f */
[----:B-1----:R-:W-:Y:S01]  /*12e0*/  SHF.L.U32 R0, R22, 0x1f, RZ ;  /* 0x0000001f16007819 */ /* 0x002fe200000006ff */
[----:B------:R-:W-:Y:S01]  /*12f0*/  UIADD3 UR10, UR50, 0x4a90, URZ ;  /* 0x00004a90320a7890 */ /* 0x000fe2000fffe03f */
[----:B------:R-:W-:Y:S01]  /*1300*/  SHF.L.U32 R3, R64, 0x1f, RZ ;  /* 0x0000001f40037819 */ /* 0x000fe200000006ff */
[----:B------:R-:W-:Y:S02]  /*1310*/  ULEA UR4, UR46, 0xfffffff8, 0x3 ;  /* 0xfffffff82e047891 */ /* 0x000fe4000f8e183f */
[----:B------:R-:W-:Y:S02]  /*1320*/  ULEA UR9, UR46, UR10, 0x3 ;  /* 0x0000000a2e097291 */ /* 0x000fe4000f8e183f */
[----:B------:R-:W-:Y:S01]  /*1330*/  ULOP3.LUT UR8, UR4, 0x8, URZ, 0xc, !UPT ;  /* 0x0000000804087892 */ /* 0x000fe2000f8e0c3f */
[----:B------:R-:W1:Y:S02]  /*1340*/  SYNCS.PHASECHK.TRANS64.TRYWAIT P1, [UR11+0x4a00], R0 ;  /* 0x004a0000ff0075a7 */ /* 0x000e64000802014b */
[----:B-1----:R-:W-:Y:S09]  /*1350*/  @!P1 BRA `(.L_x_19) ;  /* 0x0000007000589947 */ /* 0x002ff20003800000 */
.L_x_120:
[----:B------:R-:W2:Y:S02]  /*1360*/  SYNCS.PHASECHK.TRANS64.TRYWAIT P1, [UR9+-0x8], R3 ;  /* 0xfffff803ff0075a7 */ /* 0x000ea40008020149 */
[----:B--2---:R-:W-:Y:S05]  /*1370*/  @!P1 BRA `(.L_x_20) ;  /* 0x0000007000689947 */ /* 0x004fea0003800000 */
.L_x_121:
[----:B------:R-:W-:Y:S01]  /*1380*/  ULEA UR6, UR45, UR53, 0x7 ;  /* 0x000000352d067291 */ /* 0x000fe2000f8e383f */
[----:B------:R-:W-:Y:S01]  /*1390*/  WARPGROUP.ARRIVE ;  /* 0x00000000000079c5 */ /* 0x000fe20000000000 */
[----:B------:R-:W-:Y:S01]  /*13a0*/  ULEA UR4, UR38, UR52, 0x7 ;  /* 0x0000003426047291 */ /* 0x000fe2000f8e383f */
[----:B-1----:R-:W1:Y:S01]  /*13b0*/  LDC R3, c[0x0][0x28c] ;  /* 0x0000a300ff037b82 */ /* 0x002e620000000800 */
[----:B------:R-:W-:Y:S01]  /*13c0*/  UMOV UR7, 0xc0000010 ;  /* 0xc000001000077882 */ /* 0x000fe20000000000 */
[----:B------:R-:W-:Y:S01]  /*13d0*/  UMOV UR5, 0xc0000010 ;  /* 0xc000001000057882 */ /* 0x000fe20000000000 */
[C---:B------:R-:W-:Y:S01]  /*13e0*/  VIADD R0, R16.reuse, 0x1 ;  /* 0x0000000110007836 */ /* 0x040fe20000000000 */
[C---:B------:R-:W-:Y:S01]  /*13f0*/  IADD3 R4, R16.reuse, 0x8, RZ ;  /* 0x0000000810047810 */ /* 0x040fe20007ffe0ff */
[----:B------:R-:W-:Y:S01]  /*1400*/  VIADD R6, R16, 0x10 ;  /* 0x0000001010067836 */ /* 0x000fe20000000000 */
[----:B------:R-:W-:Y:S02]  /*1410*/  P2R R9, PR, RZ, 0x1 ;  /* 0x00000001ff097803 */ /* 0x000fe40000000000 */
[----:B------:R-:W-:Y:S01]  /*1420*/  HGMMA.64x64x16.F32.BF16 R24, gdesc[UR4], RZ, !UPT, gsb0 ;  /* 0x00e00000041879f0 */ /* 0x000fe2000c0018ff */
[----:B------:R-:W-:Y:S01]  /*1430*/  ULDC UR6, c[0x0][0x604] ;  /* 0x0001810000067ab9 */ /* 0x000fe20000000800 */
[-C--:B-1----:R-:W-:Y:S01]  /*1440*/  ISETP.GE.AND P4, PT, R0, R3.reuse, PT ;  /* 0x000000030000720c */ /* 0x082fe20003f86270 */
[----:B------:R-:W-:Y:S01]  /*1450*/  VIADD R0, R16, 0x9 ;  /* 0x0000000910007836 */ /* 0x000fe20000000000 */
[-C--:B------:R-:W-:Y:S01]  /*1460*/  ISETP.GE.AND P1, PT, R4, R3.reuse, PT ;  /* 0x000000030400720c */ /* 0x080fe20003f26270 */
[C---:B------:R-:W-:Y:S01]  /*1470*/  VIADD R4, R16.reuse, 0x11 ;  /* 0x0000001110047836 */ /* 0x040fe20000000000 */
[----:B------:R-:W-:-:S02]  /*1480*/  ISETP.GE.AND P2, PT, R16, R3, PT ;  /* 0x000000031000720c */ /* 0x000fc40003f46270 */
[-C--:B------:R-:W-:Y:S01]  /*1490*/  ISETP.GE.AND P3, PT, R0, R3.reuse, PT ;  /* 0x000000030000720c */ /* 0x080fe20003f66270 */
[----:B------:R-:W-:Y:S01]  /*14a0*/  VIADD R0, R16, 0x18 ;  /* 0x0000001810007836 */ /* 0x000fe20000000000 */
[-C--:B------:R-:W-:Y:S01]  /*14b0*/  ISETP.GE.AND P5, PT, R4, R3.reuse, PT ;  /* 0x000000030400720c */ /* 0x080fe20003fa6270 */
[----:B------:R-:W-:Y:S01]  /*14c0*/  VIADD R4, R16, 0x19 ;  /* 0x0000001910047836 */ /* 0x000fe20000000000 */
[----:B------:R-:W-:Y:S01]  /*14d0*/  ISETP.GE.AND P6, PT, R6, R3, PT ;  /* 0x000000030600720c */ /* 0x000fe20003fc6270 */
[----:B------:R-:W-:Y:S02]  /*14e0*/  WARPGROUP.DEPBAR.LE gsb0, 0x0 ;  /* 0x00008000000079c5 */ /* 0x000fe40000010000 */
[----:B------:R-:W-:Y:S02]  /*14f0*/  FSEL R24, R24, -INF , !P2 ;  /* 0xff80000018187808 */ /* 0x000fe40005000000 */
[----:B------:R-:W-:Y:S02]  /*1500*/  FSEL R25, R25, -INF , !P4 ;  /* 0xff80000019197808 */ /* 0x000fe40006000000 */
[----:B------:R-:W-:-:S02]  /*1510*/  FSEL R26, R26, -INF , !P2 ;  /* 0xff8000001a1a7808 */ /* 0x000fc40005000000 */
[----:B------:R-:W-:Y:S01]  /*1520*/  ISETP.GE.AND P2, PT, R0, R3, PT ;  /* 0x000000030000720c */ /* 0x000fe20003f46270 */
[----:B------:R-:W-:Y:S01]  /*1530*/  VIADD R0, R16, 0x20 ;  /* 0x0000002010007836 */ /* 0x000fe20000000000 */
[----:B------:R-:W-:Y:S02]  /*1540*/  FSEL R28, R28, -INF , !P1 ;  /* 0xff8000001c1c7808 */ /* 0x000fe40004800000 */
[----:B------:R-:W-:Y:S02]  /*1550*/  FMNMX R5, R24, R25, !PT ;  /* 0x0000001918057209 */ /* 0x000fe40007800000 */
[----:B------:R-:W-:Y:S02]  /*1560*/  FSEL R27, R27, -INF , !P4 ;  /* 0xff8000001b1b7808 */ /* 0x000fe40006000000 */
[----:B------:R-:W-:Y:S02]  /*1570*/  ISETP.GE.AND P4, PT, R4, R3, PT ;  /* 0x000000030400720c */ /* 0x000fe40003f86270 */
[----:B------:R-:W-:-:S02]  /*1580*/  FSEL R29, R29, -INF , !P3 ;  /* 0xff8000001d1d7808 */ /* 0x000fc40005800000 */
[----:B------:R-:W-:Y:S02]  /*1590*/  FMNMX R4, R28, R5, !PT ;  /* 0x000000051c047209 */ /* 0x000fe40007800000 */
[----:B------:R-:W-:Y:S02]  /*15a0*/  FSEL R30, R30, -INF , !P1 ;  /* 0xff8000001e1e7808 */ /* 0x000fe40004800000 */
[----:B------:R-:W-:Y:S01]  /*15b0*/  ISETP.GE.AND P1, PT, R0, R3, PT ;  /* 0x000000030000720c */ /* 0x000fe20003f26270 */
[----:B------:R-:W-:Y:S01]  /*15c0*/  VIADD R0, R16, 0x21 ;  /* 0x0000002110007836 */ /* 0x000fe20000000000 */
[----:B------:R-:W-:Y:S02]  /*15d0*/  FSEL R32, R32, -INF , !P6 ;  /* 0xff80000020207808 */ /* 0x000fe40007000000 */
[----:B------:R-:W-:Y:S02]  /*15e0*/  FMNMX R5, R29, R4, !PT ;  /* 0x000000041d057209 */ /* 0x000fe40007800000 */
[----:B------:R-:W-:-:S02]  /*15f0*/  FSEL R31, R31, -INF , !P3 ;  /* 0xff8000001f1f7808 */ /* 0x000fc40005800000 */
[----:B------:R-:W-:Y:S01]  /*1600*/  ISETP.GE.AND P3, PT, R0, R3, PT ;  /* 0x000000030000720c */ /* 0x000fe20003f66270 */
[----:B------:R-:W-:Y:S01]  /*1610*/  VIADD R0, R16, 0x28 ;  /* 0x0000002810007836 */ /* 0x000fe20000000000 */
[----:B------:R-:W-:Y:S02]  /*1620*/  FSEL R33, R33, -INF , !P5 ;  /* 0xff80000021217808 */ /* 0x000fe40006800000 */
[----:B------:R-:W-:Y:S02]  /*1630*/  FMNMX R4, R32, R5, !PT ;  /* 0x0000000520047209 */ /* 0x000fe40007800000 */
        /* <DEDUP_REMOVED lines=8> */
[----:B------:R-:W-:Y:S01]  /*16c0*/  ISETP.GE.AND P5, PT, R0, R3, PT ;  /* 0x000000030000720c */ /* 0x000fe20003fa6270 */
[----:B------:R-:W-:Y:S01]  /*16d0*/  VIADD R0, R16, 0x30 ;  /* 0x0000003010007836 */ /* 0x000fe20000000000 */
[----:B------:R-:W-:-:S02]  /*16e0*/  FSEL R40, R40, -INF , !P1 ;  /* 0xff80000028287808 */ /* 0x000fc40004800000 */
[----:B------:R-:W-:Y:S02]  /*16f0*/  FMNMX R5, R37, R4, !PT ;  /* 0x0000000425057209 */ /* 0x000fe40007800000 */
        /* <DEDUP_REMOVED lines=20> */
[----:B------:R-:W-:Y:S02]  /*1840*/  ISETP.GE.AND P3, PT, R0, R3, PT ;  /* 0x000000030000720c */ /* 0x000fe40003f66270 */
[----:B------:R-:W-:Y:S02]  /*1850*/  FSEL R52, R52, -INF , !P1 ;  /* 0xff80000034347808 */ /* 0x000fe40004800000 */
[----:B------:R-:W-:Y:S02]  /*1860*/  FMNMX R5, R49, R4, !PT ;  /* 0x0000000431057209 */ /* 0x000fe40007800000 */
[----:B------:R-:W-:Y:S02]  /*1870*/  FSEL R53, R53, -INF , !P3 ;  /* 0xff80000035357808 */ /* 0x000fe40005800000 */
[----:B------:R-:W-:Y:S02]  /*1880*/  FMNMX R0, R52, R5, !PT ;  /* 0x0000000534007209 */ /* 0x000fe40007800000 */
[----:B------:R-:W-:-:S02]  /*1890*/  FSEL R46, R46, -INF , !P6 ;  /* 0xff8000002e2e7808 */ /* 0x000fc40007000000 */
[----:B------:R-:W-:Y:S02]  /*18a0*/  FMNMX R6, R53, R0, !PT ;  /* 0x0000000035067209 */ /* 0x000fe40007800000 */
[----:B------:R-:W-:Y:S02]  /*18b0*/  FSEL R47, R47, -INF , !P5 ;  /* 0xff8000002f2f7808 */ /* 0x000fe40006800000 */
[----:B------:R-:W-:Y:S01]  /*18c0*/  FSEL R50, R50, -INF , !P2 ;  /* 0xff80000032327808 */ /* 0x000fe20005000000 */
[----:B------:R-:W1:Y:S01]  /*18d0*/  SHFL.BFLY PT, R5, R6, 0x1, 0x1f ;  /* 0x0c201f0006057f89 */ /* 0x000e6200000e0000 */
[----:B------:R-:W-:Y:S02]  /*18e0*/  FSEL R51, R51, -INF , !P4 ;  /* 0xff80000033337808 */ /* 0x000fe40006000000 */
[----:B------:R-:W-:Y:S02]  /*18f0*/  FSEL R54, R54, -INF , !P1 ;  /* 0xff80000036367808 */ /* 0x000fe40004800000 */
[----:B------:R-:W-:-:S02]  /*1900*/  FSEL R55, R55, -INF , !P3 ;  /* 0xff80000037377808 */ /* 0x000fc40005800000 */
[----:B-1----:R-:W-:Y:S02]  /*1910*/  FMNMX R7, R6, R5, !PT ;  /* 0x0000000506077209 */ /* 0x002fe40007800000 */
[----:B------:R-:W-:-:S03]  /*1920*/  FMNMX R5, R26, R27, !PT ;  /* 0x0000001b1a057209 */ /* 0x000fc60007800000 */
[----:B------:R-:W1:Y:S01]  /*1930*/  SHFL.BFLY PT, R4, R7, 0x2, 0x1f ;  /* 0x0c401f0007047f89 */ /* 0x000e6200000e0000 */
[----:B------:R-:W-:-:S04]  /*1940*/  FMNMX R0, R30, R5, !PT ;  /* 0x000000051e007209 */ /* 0x000fc80007800000 */
[----:B------:R-:W-:-:S04]  /*1950*/  FMNMX R5, R31, R0, !PT ;  /* 0x000000001f057209 */ /* 0x000fc80007800000 */
[----:B------:R-:W-:-:S04]  /*1960*/  FMNMX R0, R34, R5, !PT ;  /* 0x0000000522007209 */ /* 0x000fc80007800000 */
[----:B------:R-:W-:-:S04]  /*1970*/  FMNMX R5, R35, R0, !PT ;  /* 0x0000000023057209 */ /* 0x000fc80007800000 */
[----:B------:R-:W-:-:S04]  /*1980*/  FMNMX R0, R38, R5, !PT ;  /* 0x0000000526007209 */ /* 0x000fc80007800000 */
[----:B------:R-:W-:Y:S02]  /*1990*/  FMNMX R5, R39, R0, !PT ;  /* 0x0000000027057209 */ /* 0x000fe40007800000 */
[----:B-1----:R-:W-:Y:S02]  /*19a0*/  FMNMX R4, R7, R4, !PT ;  /* 0x0000000407047209 */ /* 0x002fe40007800000 */
[----:B------:R-:W-:Y:S02]  /*19b0*/  FMNMX R0, R42, R5, !PT ;  /* 0x000000052a007209 */ /* 0x000fe40007800000 */
[C---:B------:R-:W-:Y:S02]  /*19c0*/  FSETP.NEU.AND P0, PT, R4.reuse, -INF , PT ;  /* 0xff8000000400780b */ /* 0x040fe40003f0d000 */
[----:B------:R-:W-:Y:S02]  /*19d0*/  FMNMX R5, R43, R0, !PT ;  /* 0x000000002b057209 */ /* 0x000fe40007800000 */
[----:B------:R-:W-:-:S02]  /*19e0*/  FSEL R8, R4, RZ, P0 ;  /* 0x000000ff04087208 */ /* 0x000fc40000000000 */
[----:B------:R-:W-:Y:S02]  /*19f0*/  FMNMX R0, R46, R5, !PT ;  /* 0x000000052e007209 */ /* 0x000fe40007800000 */
[----:B------:R-:W-:Y:S01]  /*1a00*/  ISETP.NE.AND P0, PT, R9, RZ, PT ;  /* 0x000000ff0900720c */ /* 0x000fe20003f05270 */
[----:B------:R-:W-:Y:S01]  /*1a10*/  FMUL R8, R8, UR6 ;  /* 0x0000000608087c20 */ /* 0x000fe20008400000 */
[----:B------:R-:W-:-:S03]  /*1a20*/  FMNMX R5, R47, R0, !PT ;  /* 0x000000002f057209 */ /* 0x000fc60007800000 */
[--C-:B------:R-:W-:Y:S01]  /*1a30*/  FFMA R25, R25, UR6, -R8.reuse ;  /* 0x0000000619197c23 */ /* 0x100fe20008000808 */
[--C-:B------:R-:W-:Y:S01]  /*1a40*/  FFMA R24, R24, UR6, -R8.reuse ;  /* 0x0000000618187c23 */ /* 0x100fe20008000808 */
[----:B------:R-:W-:Y:S01]  /*1a50*/  FMNMX R0, R50, R5, !PT ;  /* 0x0000000532007209 */ /* 0x000fe20007800000 */
[--C-:B------:R-:W-:Y:S01]  /*1a60*/  FFMA R37, R37, UR6, -R8.reuse ;  /* 0x0000000625257c23 */ /* 0x100fe20008000808 */
[--C-:B------:R-:W-:Y:S01]  /*1a70*/  FFMA R28, R28, UR6, -R8.reuse ;  /* 0x000000061c1c7c23 */ /* 0x100fe20008000808 */
[----:B------:R-:W-:Y:S01]  /*1a80*/  FSETP.GEU.AND P2, PT, R25, -126, PT ;  /* 0xc2fc00001900780b */ /* 0x000fe20003f4e000 */
[--C-:B------:R-:W-:Y:S01]  /*1a90*/  FFMA R36, R36, UR6, -R8.reuse ;  /* 0x0000000624247c23 */ /* 0x100fe20008000808 */
[----:B------:R-:W-:Y:S01]  /*1aa0*/  FSETP.GEU.AND P5, PT, R24, -126, PT ;  /* 0xc2fc00001800780b */ /* 0x000fe20003fae000 */
[--C-:B------:R-:W-:Y:S01]  /*1ab0*/  FFMA R29, R29, UR6, -R8.reuse ;  /* 0x000000061d1d7c23 */ /* 0x100fe20008000808 */
[----:B------:R-:W-:Y:S01]  /*1ac0*/  FMNMX R5, R51, R0, !PT ;  /* 0x0000000033057209 */ /* 0x000fe20007800000 */
        /* <DEDUP_REMOVED lines=8> */
[----:B------:R-:W-:Y:S01]  /*1b50*/  @!P2 FMUL R25, R25, 0.5 ;  /* 0x3f0000001919a820 */ /* 0x000fe20000400000 */
[----:B------:R-:W-:Y:S01]  /*1b60*/  FSETP.GEU.AND P3, PT, R32, -126, PT ;  /* 0xc2fc00002000780b */ /* 0x000fe20003f6e000 */
[----:B------:R-:W-:Y:S01]  /*1b70*/  @!P5 FMUL R24, R24, 0.5 ;  /* 0x3f0000001818d820 */ /* 0x000fe20000400000 */
[----:B------:R-:W-:Y:S01]  /*1b80*/  FSETP.GEU.AND P1, PT, R33, -126, PT ;  /* 0xc2fc00002100780b */ /* 0x000fe20003f2e000 */
[----:B------:R-:W1:Y:S01]  /*1b90*/  SHFL.BFLY PT, R5, R0, 0x1, 0x1f ;  /* 0x0c201f0000057f89 */ /* 0x000e6200000e0000 */
[--C-:B------:R-:W-:Y:S01]  /*1ba0*/  FFMA R41, R41, UR6, -R8.reuse ;  /* 0x0000000629297c23 */ /* 0x100fe20008000808 */
[----:B------:R-:W2:Y:S01]  /*1bb0*/  MUFU.EX2 R25, R25 ;  /* 0x0000001900197308 */ /* 0x000ea20000000800 */
[----:B------:R-:W-:Y:S01]  /*1bc0*/  @!P6 FMUL R28, R28, 0.5 ;  /* 0x3f0000001c1ce820 */ /* 0x000fe20000400000 */
[--C-:B------:R-:W-:Y:S01]  /*1bd0*/  FFMA R44, R44, UR6, -R8.reuse ;  /* 0x000000062c2c7c23 */ /* 0x100fe20008000808 */
[--C-:B------:R-:W-:Y:S01]  /*1be0*/  FFMA R45, R45, UR6, -R8.reuse ;  /* 0x000000062d2d7c23 */ /* 0x100fe20008000808 */
[----:B------:R-:W-:Y:S01]  /*1bf0*/  @!P4 FMUL R29, R29, 0.5 ;  /* 0x3f0000001d1dc820 */ /* 0x000fe20000400000 */
[--C-:B------:R-:W-:Y:S01]  /*1c00*/  FFMA R49, R49, UR6, -R8.reuse ;  /* 0x0000000631317c23 */ /* 0x100fe20008000808 */
[--C-:B------:R-:W-:Y:S01]  /*1c10*/  FFMA R52, R52, UR6, -R8.reuse ;  /* 0x0000000634347c23 */ /* 0x100fe20008000808 */
[----:B------:R-:W-:Y:S01]  /*1c20*/  FFMA R53, R53, UR6, -R8 ;  /* 0x0000000635357c23 */ /* 0x000fe20008000808 */
[----:B------:R-:W3:Y:S01]  /*1c30*/  MUFU.EX2 R24, R24 ;  /* 0x0000001800187308 */ /* 0x000ee20000000800 */
[----:B------:R-:W-:Y:S01]  /*1c40*/  @!P3 FMUL R32, R32, 0.5 ;  /* 0x3f0000002020b820 */ /* 0x000fe20000400000 */
[----:B------:R-:W-:-:S06]  /*1c50*/  @!P1 FMUL R33, R33, 0.5 ;  /* 0x3f00000021219820 */ /* 0x000fcc0000400000 */
[----:B------:R-:W4:Y:S01]  /*1c60*/  MUFU.EX2 R28, R28 ;  /* 0x0000001c001c7308 */ /* 0x000f220000000800 */
[----:B--2---:R-:W-:Y:S01]  /*1c70*/  @!P2 FMUL R25, R25, R25 ;  /* 0x000000191919a220 */ /* 0x004fe20000400000 */
[----:B------:R-:W-:Y:S02]  /*1c80*/  FSETP.GEU.AND P2, PT, R37, -126, PT ;  /* 0xc2fc00002500780b */ /* 0x000fe40003f4e000 */
[----:B-1----:R-:W-:-:S04]  /*1c90*/  FMNMX R5, R0, R5, !PT ;  /* 0x0000000500057209 */ /* 0x002fc80007800000 */
[----:B------:R-:W1:Y:S01]  /*1ca0*/  MUFU.EX2 R29, R29 ;  /* 0x0000001d001d7308 */ /* 0x000e620000000800 */
[----:B---3--:R-:W-:Y:S01]  /*1cb0*/  @!P5 FMUL R24, R24, R24 ;  /* 0x000000181818d220 */ /* 0x008fe20000400000 */
[----:B------:R-:W-:Y:S01]  /*1cc0*/  FSETP.GEU.AND P5, PT, R36, -126, PT ;  /* 0xc2fc00002400780b */ /* 0x000fe20003fae000 */
[----:B------:R-:W2:Y:S04]  /*1cd0*/  SHFL.BFLY PT, R6, R5, 0x2, 0x1f ;  /* 0x0c401f0005067f89 */ /* 0x000ea800000e0000 */
[----:B------:R-:W-:Y:S01]  /*1ce0*/  @!P2 FMUL R37, R37, 0.5 ;  /* 0x3f0000002525a820 */ /* 0x000fe20000400000 */
[----:B------:R-:W3:Y:S01]  /*1cf0*/  MUFU.EX2 R32, R32 ;  /* 0x0000002000207308 */ /* 0x000ee20000000800 */
[----:B----4-:R-:W-:Y:S01]  /*1d00*/  @!P6 FMUL R28, R28, R28 ;  /* 0x0000001c1c1ce220 */ /* 0x010fe20000400000 */
[----:B------:R-:W-:-:S05]  /*1d10*/  FSETP.GEU.AND P6, PT, R40, -126, PT ;  /* 0xc2fc00002800780b */ /* 0x000fca0003fce000 */
[----:B------:R-:W-:Y:S01]  /*1d20*/  @!P5 FMUL R36, R36, 0.5 ;  /* 0x3f0000002424d820 */ /* 0x000fe20000400000 */
[----:B------:R-:W4:Y:S01]  /*1d30*/  MUFU.EX2 R37, R37 ;  /* 0x0000002500257308 */ /* 0x000f220000000800 */
[----:B-1----:R-:W-:Y:S01]  /*1d40*/  @!P4 FMUL R29, R29, R29 ;  /* 0x0000001d1d1dc220 */ /* 0x002fe20000400000 */
[----:B------:R-:W-:-:S05]  /*1d50*/  FSETP.GEU.AND P4, PT, R41, -126, PT ;  /* 0xc2fc00002900780b */ /* 0x000fca0003f8e000 */
[----:B------:R-:W-:Y:S01]  /*1d60*/  @!P6 FMUL R40, R40, 0.5 ;  /* 0x3f0000002828e820 */ /* 0x000fe20000400000 */
[----:B------:R-:W1:Y:S01]  /*1d70*/  MUFU.EX2 R36, R36 ;  /* 0x0000002400247308 */ /* 0x000e620000000800 */
[----:B---3--:R-:W-:Y:S01]  /*1d80*/  @!P3 FMUL R32, R32, R32 ;  /* 0x000000202020b220 */ /* 0x008fe20000400000 */
[----:B------:R-:W-:Y:S02]  /*1d90*/  FSETP.GEU.AND P3, PT, R44, -126, PT ;  /* 0xc2fc00002c00780b */ /* 0x000fe40003f6e000 */
[----:B--2---:R-:W-:-:S03]  /*1da0*/  FMNMX R6, R5, R6, !PT ;  /* 0x0000000605067209 */ /* 0x004fc60007800000 */
[----:B------:R-:W-:Y:S01]  /*1db0*/  @!P4 FMUL R41, R41, 0.5 ;  /* 0x3f0000002929c820 */ /* 0x000fe20000400000 */
[----:B------:R-:W2:Y:S01]  /*1dc0*/  MUFU.EX2 R33, R33 ;  /* 0x0000002100217308 */ /* 0x000ea20000000800 */
[----:B----4-:R-:W-:Y:S01]  /*1dd0*/  @!P2 FMUL R37, R37, R37 ;  /* 0x000000252525a220 */ /* 0x010fe20000400000 */
[----:B------:R-:W-:-:S05]  /*1de0*/  FSETP.GEU.AND P2, PT, R48, -126, PT ;  /* 0xc2fc00003000780b */ /* 0x000fca0003f4e000 */
[----:B------:R-:W-:Y:S01]  /*1df0*/  @!P3 FMUL R44, R44, 0.5 ;  /* 0x3f0000002c2cb820 */ /* 0x000fe20000400000 */
[----:B------:R-:W3:Y:S01]  /*1e00*/  MUFU.EX2 R7, R40 ;  /* 0x0000002800077308 */ /* 0x000ee20000000800 */
[----:B-1----:R-:W-:Y:S01]  /*1e10*/  @!P5 FMUL R36, R36, R36 ;  /* 0x000000242424d220 */ /* 0x002fe20000400000 */
[----:B------:R-:W-:-:S04]  /*1e20*/  FSETP.NEU.AND P5, PT, R6, -INF , PT ;  /* 0xff8000000600780b */ /* 0x000fc80003fad000 */
[----:B------:R-:W-:Y:S01]  /*1e30*/  FSEL R0, R6, RZ, P5 ;  /* 0x000000ff06007208 */ /* 0x000fe20002800000 */
[----:B------:R-:W-:Y:S01]  /*1e40*/  @!P2 FMUL R48, R48, 0.5 ;  /* 0x3f0000003030a820 */ /* 0x000fe20000400000 */
[----:B------:R-:W-:Y:S01]  /*1e50*/  FSETP.GEU.AND P5, PT, R49, -126, PT ;  /* 0xc2fc00003100780b */ /* 0x000fe20003fae000 */
[----:B--2---:R-:W-:Y:S01]  /*1e60*/  @!P1 FMUL R33, R33, R33 ;  /* 0x0000002121219220 */ /* 0x004fe20000400000 */
[----:B------:R-:W-:Y:S01]  /*1e70*/  FSETP.GEU.AND P1, PT, R45, -126, PT ;  /* 0xc2fc00002d00780b */ /* 0x000fe20003f2e000 */
[----:B------:R-:W1:Y:S01]  /*1e80*/  MUFU.EX2 R11, R48 ;  /* 0x00000030000b7308 */ /* 0x000e620000000800 */
[----:B------:R-:W-:-:S04]  /*1e90*/  FMUL R0, R0, UR6 ;  /* 0x0000000600007c20 */ /* 0x000fc80008400000 */
[--C-:B------:R-:W-:Y:S01]  /*1ea0*/  FFMA R30, R30, UR6, -R0.reuse ;  /* 0x000000061e1e7c23 */ /* 0x100fe20008000800 */
[----:B---3--:R-:W-:Y:S01]  /*1eb0*/  @!P6 FMUL R7, R7, R7 ;  /* 0x000000070707e220 */ /* 0x008fe20000400000 */
[----:B------:R-:W-:Y:S01]  /*1ec0*/  FSETP.GEU.AND P6, PT, R52, -126, PT ;  /* 0xc2fc00003400780b */ /* 0x000fe20003fce000 */
[----:B------:R-:W2:Y:S01]  /*1ed0*/  MUFU.EX2 R10, R41 ;  /* 0x00000029000a7308 */ /* 0x000ea20000000800 */
[--C-:B------:R-:W-:Y:S01]  /*1ee0*/  FFMA R26, R26, UR6, -R0.reuse ;  /* 0x000000061a1a7c23 */ /* 0x100fe20008000800 */
[----:B------:R-:W-:Y:S01]  /*1ef0*/  @!P5 FMUL R49, R49, 0.5 ;  /* 0x3f0000003131d820 */ /* 0x000fe20000400000 */
[--C-:B------:R-:W-:Y:S01]  /*1f00*/  FFMA R27, R27, UR6, -R0.reuse ;  /* 0x000000061b1b7c23 */ /* 0x100fe20008000800 */
[----:B------:R-:W-:Y:S01]  /*1f10*/  @!P1 FMUL R45, R45, 0.5 ;  /* 0x3f0000002d2d9820 */ /* 0x000fe20000400000 */
[--C-:B------:R-:W-:Y:S01]  /*1f20*/  FFMA R31, R31, UR6, -R0.reuse ;  /* 0x000000061f1f7c23 */ /* 0x100fe20008000800 */
[--C-:B------:R-:W-:Y:S01]  /*1f30*/  FFMA R34, R34, UR6, -R0.reuse ;  /* 0x0000000622227c23 */ /* 0x100fe20008000800 */
[--C-:B------:R-:W-:Y:S01]  /*1f40*/  FFMA R5, R35, UR6, -R0.reuse ;  /* 0x0000000623057c23 */ /* 0x100fe20008000800 */
[----:B------:R-:W3:Y:S01]  /*1f50*/  MUFU.EX2 R9, R44 ;  /* 0x0000002c00097308 */ /* 0x000ee20000000800 */
[----:B-1----:R-:W-:Y:S01]  /*1f60*/  @!P2 FMUL R11, R11, R11 ;  /* 0x0000000b0b0ba220 */ /* 0x002fe20000400000 */
[----:B------:R-:W-:Y:S01]  /*1f70*/  FSETP.GEU.AND P2, PT, R30, -126, PT ;  /* 0xc2fc00001e00780b */ /* 0x000fe20003f4e000 */
[--C-:B------:R-:W-:Y:S01]  /*1f80*/  FFMA R38, R38, UR6, -R0.reuse ;  /* 0x0000000626267c23 */ /* 0x100fe20008000800 */
[----:B------:R-:W-:Y:S01]  /*1f90*/  @!P6 FMUL R52, R52, 0.5 ;  /* 0x3f0000003434e820 */ /* 0x000fe20000400000 */
[--C-:B------:R-:W-:Y:S01]  /*1fa0*/  FFMA R39, R39, UR6, -R0.reuse ;  /* 0x0000000627277c23 */ /* 0x100fe20008000800 */
[--C-:B------:R-:W-:Y:S01]  /*1fb0*/  FFMA R43, R43, UR6, -R0.reuse ;  /* 0x000000062b2b7c23 */ /* 0x100fe20008000800 */
[--C-:B------:R-:W-:Y:S01]  /*1fc0*/  FFMA R54, R54, UR6, -R0.reuse ;  /* 0x0000000636367c23 */ /* 0x100fe20008000800 */
[----:B------:R-:W1:Y:S01]  /*1fd0*/  MUFU.EX2 R12, R45 ;  /* 0x0000002d000c7308 */ /* 0x000e620000000800 */
[----:B--2---:R-:W-:Y:S01]  /*1fe0*/  @!P4 FMUL R10, R10, R10 ;  /* 0x0000000a0a0ac220 */ /* 0x004fe20000400000 */
[----:B------:R-:W-:Y:S01]  /*1ff0*/  FSETP.GEU.AND P4, PT, R53, -126, PT ;  /* 0xc2fc00003500780b */ /* 0x000fe20003f8e000 */
[--C-:B------:R-:W-:Y:S01]  /*2000*/  FFMA R47, R47, UR6, -R0.reuse ;  /* 0x000000062f2f7c23 */ /* 0x100fe20008000800 */
[--C-:B------:R-:W-:Y:S01]  /*2010*/  FFMA R50, R50, UR6, -R0.reuse ;  /* 0x0000000632327c23 */ /* 0x100fe20008000800 */
[----:B------:R-:W-:-:S02]  /*2020*/  FFMA R51, R51, UR6, -R0 ;  /* 0x0000000633337c23 */ /* 0x000fc40008000800 */
[----:B------:R-:W-:Y:S01]  /*2030*/  @!P2 FMUL R30, R30, 0.5 ;  /* 0x3f0000001e1ea820 */ /* 0x000fe20000400000 */
[----:B------:R-:W2:Y:S01]  /*2040*/  MUFU.EX2 R8, R49 ;  /* 0x0000003100087308 */ /* 0x000ea20000000800 */
[----:B---3--:R-:W-:Y:S01]  /*2050*/  @!P3 FMUL R9, R9, R9 ;  /* 0x000000090909b220 */ /* 0x008fe20000400000 */
[----:B------:R-:W-:-:S05]  /*2060*/  FSETP.GEU.AND P3, PT, R26, -126, PT ;  /* 0xc2fc00001a00780b */ /* 0x000fca0003f6e000 */
[----:B------:R-:W-:Y:S01]  /*2070*/  @!P4 FMUL R53, R53, 0.5 ;  /* 0x3f0000003535c820 */ /* 0x000fe20000400000 */
[----:B------:R3:W4:Y:S01]  /*2080*/  MUFU.EX2 R21, R30 ;  /* 0x0000001e00157308 */ /* 0x0007220000000800 */
[----:B-1----:R-:W-:Y:S01]  /*2090*/  @!P1 FMUL R12, R12, R12 ;  /* 0x0000000c0c0c9220 */ /* 0x002fe20000400000 */
[----:B------:R-:W-:-:S05]  /*20a0*/  FSETP.GEU.AND P1, PT, R27, -126, PT ;  /* 0xc2fc00001b00780b */ /* 0x000fca0003f2e000 */
[----:B------:R-:W-:Y:S01]  /*20b0*/  @!P3 FMUL R26, R26, 0.5 ;  /* 0x3f0000001a1ab820 */ /* 0x000fe20000400000 */
[----:B------:R-:W1:Y:S01]  /*20c0*/  MUFU.EX2 R13, R52 ;  /* 0x00000034000d7308 */ /* 0x000e620000000800 */
[----:B--2---:R-:W-:Y:S01]  /*20d0*/  @!P5 FMUL R8, R8, R8 ;  /* 0x000000080808d220 */ /* 0x004fe20000400000 */
[----:B------:R-:W-:Y:S01]  /*20e0*/  FSETP.GEU.AND P5, PT, R31, -126, PT ;  /* 0xc2fc00001f00780b */ /* 0x000fe20003fae000 */
[----:B---3--:R-:W-:Y:S02]  /*20f0*/  FADD R30, R29, R12 ;  /* 0x0000000c1d1e7221 */ /* 0x008fe40000000000 */
[----:B------:R-:W-:Y:S02]  /*2100*/  FADD R41, R33, R8 ;  /* 0x0000000821297221 */ /* 0x000fe40000000000 */
[----:B------:R-:W-:Y:S01]  /*2110*/  @!P1 FMUL R27, R27, 0.5 ;  /* 0x3f0000001b1b9820 */ /* 0x000fe20000400000 */
[----:B------:R-:W2:Y:S01]  /*2120*/  MUFU.EX2 R14, R53 ;  /* 0x00000035000e7308 */ /* 0x000ea20000000800 */
[----:B----4-:R-:W-:-:S06]  /*2130*/  @!P2 FMUL R21, R21, R21 ;  /* 0x000000151515a220 */ /* 0x010fcc0000400000 */
[----:B------:R-:W-:Y:S01]  /*2140*/  @!P5 FMUL R31, R31, 0.5 ;  /* 0x3f0000001f1fd820 */ /* 0x000fe20000400000 */
[----:B------:R3:W4:Y:S01]  /*2150*/  MUFU.EX2 R15, R26 ;  /* 0x0000001a000f7308 */ /* 0x0007220000000800 */
[----:B-1----:R-:W-:Y:S01]  /*2160*/  @!P6 FMUL R13, R13, R13 ;  /* 0x0000000d0d0de220 */ /* 0x002fe20000400000 */
[----:B------:R-:W-:-:S06]  /*2170*/  FSETP.GEU.AND P6, PT, R34, -126, PT ;  /* 0xc2fc00002200780b */ /* 0x000fcc0003fce000 */
[----:B------:R1:W5:Y:S01]  /*2180*/  MUFU.EX2 R20, R27 ;  /* 0x0000001b00147308 */ /* 0x0003620000000800 */
[----:B---3--:R-:W-:Y:S01]  /*2190*/  FFMA R26, R42, UR6, -R0 ;  /* 0x000000062a1a7c23 */ /* 0x008fe20008000800 */
[----:B--2---:R-:W-:Y:S01]  /*21a0*/  @!P4 FMUL R14, R14, R14 ;  /* 0x0000000e0e0ec220 */ /* 0x004fe20000400000 */
[----:B------:R-:W-:-:S03]  /*21b0*/  FSETP.GEU.AND P4, PT, R5, -126, PT ;  /* 0xc2fc00000500780b */ /* 0x000fc60003f8e000 */
[----:B------:R-:W-:Y:S01]  /*21c0*/  FSETP.GEU.AND P2, PT, R26, -126, PT ;  /* 0xc2fc00001a00780b */ /* 0x000fe20003f4e000 */
[----:B------:R-:W-:Y:S01]  /*21d0*/  @!P6 FMUL R34, R34, 0.5 ;  /* 0x3f0000002222e820 */ /* 0x000fe20000400000 */
[----:B------:R-:W2:Y:S01]  /*21e0*/  MUFU.EX2 R40, R31 ;  /* 0x0000001f00287308 */ /* 0x000ea20000000800 */
[----:B----4-:R-:W-:Y:S01]  /*21f0*/  @!P3 FMUL R15, R15, R15 ;  /* 0x0000000f0f0fb220 */ /* 0x010fe20000400000 */
[----:B------:R-:W-:Y:S01]  /*2200*/  FSETP.GEU.AND P3, PT, R38, -126, PT ;  /* 0xc2fc00002600780b */ /* 0x000fe20003f6e000 */
[--C-:B-1----:R-:W-:Y:S01]  /*2210*/  FFMA R27, R46, UR6, -R0.reuse ;  /* 0x000000062e1b7c23 */ /* 0x102fe20008000800 */
[----:B------:R-:W-:Y:S01]  /*2220*/  FFMA R0, R55, UR6, -R0 ;  /* 0x0000000637007c23 */ /* 0x000fe20008000800 */
[----:B------:R-:W-:-:S03]  /*2230*/  FADD R45, R37, R14 ;  /* 0x0000000e252d7221 */ /* 0x000fc60000000000 */
[----:B------:R1:W3:Y:S01]  /*2240*/  MUFU.EX2 R35, R34 ;  /* 0x0000002200237308 */ /* 0x0002e20000000800 */
[----:B-----5:R-:W-:Y:S01]  /*2250*/  @!P1 FMUL R20, R20, R20 ;  /* 0x0000001414149220 */ /* 0x020fe20000400000 */
[----:B------:R-:W-:Y:S01]  /*2260*/  FSETP.GEU.AND P1, PT, R39, -126, PT ;  /* 0xc2fc00002700780b */ /* 0x000fe20003f2e000 */
[----:B------:R-:W-:Y:S01]  /*2270*/  @!P2 FMUL R26, R26, 0.5 ;  /* 0x3f0000001a1aa820 */ /* 0x000fe20000400000 */
[----:B------:R-:W-:Y:S01]  /*2280*/  @!P4 FMUL R5, R5, 0.5 ;  /* 0x3f0000000505c820 */ /* 0x000fe20000400000 */
[----:B------:R-:W-:Y:S02]  /*2290*/  FADD R45, R30, R45 ;  /* 0x0000002d1e2d7221 */ /* 0x000fe40000000000 */
[----:B------:R-:W-:Y:S01]  /*22a0*/  @!P3 FMUL R38, R38, 0.5 ;  /* 0x3f0000002626b820 */ /* 0x000fe20000400000 */
[----:B------:R4:W5:Y:S01]  /*22b0*/  MUFU.EX2 R46, R26 ;  /* 0x0000001a002e7308 */ /* 0x0009620000000800 */
[----:B--2---:R-:W-:Y:S01]  /*22c0*/  @!P5 FMUL R40, R40, R40 ;  /* 0x000000282828d220 */ /* 0x004fe20000400000 */
[----:B------:R-:W-:Y:S01]  /*22d0*/  FSETP.GEU.AND P5, PT, R43, -126, PT ;  /* 0xc2fc00002b00780b */ /* 0x000fe20003fae000 */
[----:B-1----:R-:W-:-:S04]  /*22e0*/  FADD R34, R32, R11 ;  /* 0x0000000b20227221 */ /* 0x002fc80000000000 */
[----:B------:R-:W-:Y:S01]  /*22f0*/  @!P1 FMUL R39, R39, 0.5 ;  /* 0x3f00000027279820 */ /* 0x000fe20000400000 */
[----:B------:R1:W2:Y:S01]  /*2300*/  MUFU.EX2 R42, R5 ;  /* 0x00000005002a7308 */ /* 0x0002a20000000800 */
[----:B---3--:R-:W-:Y:S01]  /*2310*/  @!P6 FMUL R35, R35, R35 ;  /* 0x000000232323e220 */ /* 0x008fe20000400000 */
[----:B------:R-:W-:Y:S01]  /*2320*/  FSETP.GEU.AND P6, PT, R27, -126, PT ;  /* 0xc2fc00001b00780b */ /* 0x000fe20003fce000 */
[----:B----4-:R-:W-:-:S04]  /*2330*/  FADD R26, R25, R10 ;  /* 0x0000000a191a7221 */ /* 0x010fc80000000000 */
[----:B------:R-:W-:Y:S01]  /*2340*/  @!P5 FMUL R43, R43, 0.5 ;  /* 0x3f0000002b2bd820 */ /* 0x000fe20000400000 */
[----:B------:R3:W4:Y:S01]  /*2350*/  MUFU.EX2 R31, R38 ;  /* 0x00000026001f7308 */ /* 0x0007220000000800 */
[----:B-----5:R-:W-:Y:S01]  /*2360*/  @!P2 FMUL R46, R46, R46 ;  /* 0x0000002e2e2ea220 */ /* 0x020fe20000400000 */
[----:B------:R-:W-:Y:S01]  /*2370*/  FSETP.GEU.AND P2, PT, R54, -126, PT ;  /* 0xc2fc00003600780b */ /* 0x000fe20003f4e000 */
[----:B-1----:R-:W-:Y:S01]  /*2380*/  FADD R5, R24, R7 ;  /* 0x0000000718057221 */ /* 0x002fe20000000000 */
[----:B------:R-:W-:Y:S01]  /*2390*/  FADD R26, R26, R41 ;  /* 0x000000291a1a7221 */ /* 0x000fe20000000000 */
[----:B------:R-:W-:Y:S02]  /*23a0*/  F2FP.BF16.F32.PACK_AB R24, R25, R24 ;  /* 0x000000181918723e */ /* 0x000fe400000010ff */
[----:B------:R-:W-:Y:S01]  /*23b0*/  @!P6 FMUL R27, R27, 0.5 ;  /* 0x3f0000001b1be820 */ /* 0x000fe20000400000 */
[----:B------:R-:W1:Y:S01]  /*23c0*/  MUFU.EX2 R44, R39 ;  /* 0x00000027002c7308 */ /* 0x000e620000000800 */
[----:B--2---:R-:W-:Y:S01]  /*23d0*/  @!P4 FMUL R42, R42, R42 ;  /* 0x0000002a2a2ac220 */ /* 0x004fe20000400000 */
[----:B------:R-:W-:Y:S01]  /*23e0*/  FSETP.GEU.AND P4, PT, R47, -126, PT ;  /* 0xc2fc00002f00780b */ /* 0x000fe20003f8e000 */
[----:B---3--:R-:W-:Y:S01]  /*23f0*/  FADD R38, R36, R13 ;  /* 0x0000000d24267221 */ /* 0x008fe20000000000 */
[----:B------:R-:W-:Y:S01]  /*2400*/  FADD R5, R5, R34 ;  /* 0x0000002205057221 */ /* 0x000fe20000000000 */
[----:B------:R-:W-:Y:S01]  /*2410*/  FADD R26, R26, R45 ;  /* 0x0000002d1a1a7221 */ /* 0x000fe20000000000 */
[----:B------:R-:W-:Y:S01]  /*2420*/  F2FP.BF16.F32.PACK_AB R25, R20, R15 ;  /* 0x0000000f1419723e */ /* 0x000fe200000010ff */
[----:B------:R-:W-:Y:S01]  /*2430*/  @!P2 FMUL R54, R54, 0.5 ;  /* 0x3f0000003636a820 */ /* 0x000fe20000400000 */
[----:B------:R-:W2:Y:S01]  /*2440*/  MUFU.EX2 R43, R43 ;  /* 0x0000002b002b7308 */ /* 0x000ea20000000800 */
[----:B----4-:R-:W-:Y:S01]  /*2450*/  @!P3 FMUL R31, R31, R31 ;  /* 0x0000001f1f1fb220 */ /* 0x010fe20000400000 */
        /* <DEDUP_REMOVED lines=9> */
[----:B---3--:R-:W-:-:S04]  /*24f0*/  FADD R27, R28, R9 ;  /* 0x000000091c1b7221 */ /* 0x008fc80000000000 */
[----:B------:R-:W-:Y:S01]  /*2500*/  @!P1 FMUL R51, R51, 0.5 ;  /* 0x3f00000033339820 */ /* 0x000fe20000400000 */
[----:B------:R-:W2:Y:S01]  /*2510*/  MUFU.EX2 R47, R47 ;  /* 0x0000002f002f7308 */ /* 0x000ea20000000800 */
[----:B----4-:R-:W-:Y:S01]  /*2520*/  @!P6 FMUL R48, R48, R48 ;  /* 0x000000303030e220 */ /* 0x010fe20000400000 */
[----:B------:R-:W-:Y:S01]  /*2530*/  FADD R38, R27, R38 ;  /* 0x000000261b267221 */ /* 0x000fe20000000000 */
[----:B------:R-:W-:Y:S02]  /*2540*/  FADD R27, R20, R43 ;  /* 0x0000002b141b7221 */ /* 0x000fe40000000000 */
[----:B------:R-:W-:Y:S01]  /*2550*/  FADD R30, R21, R48 ;  /* 0x00000030151e7221 */ /* 0x000fe20000000000 */
[----:B------:R-:W-:Y:S01]  /*2560*/  FADD R5, R5, R38 ;  /* 0x0000002605057221 */ /* 0x000fe20000000000 */
[----:B------:R-:W-:Y:S01]  /*2570*/  @!P5 FMUL R0, R0, 0.5 ;  /* 0x3f0000000000d820 */ /* 0x000fe20000400000 */
[----:B------:R-:W3:Y:S01]  /*2580*/  MUFU.EX2 R50, R50 ;  /* 0x0000003200327308 */ /* 0x000ee20000000800 */
[----:B-1----:R-:W-:Y:S01]  /*2590*/  @!P2 FMUL R54, R54, R54 ;  /* 0x000000363636a220 */ /* 0x002fe20000400000 */
[----:B------:R-:W-:-:S03]  /*25a0*/  F2FP.BF16.F32.PACK_AB R38, R14, R13 ;  /* 0x0000000d0e26723e */ /* 0x000fc600000010ff */
[----:B------:R-:W-:Y:S01]  /*25b0*/  FADD R49, R31, R54 ;  /* 0x000000361f317221 */ /* 0x000fe20000000000 */
[----:B------:R-:W-:Y:S02]  /*25c0*/  F2FP.BF16.F32.PACK_AB R31, R44, R31 ;  /* 0x0000001f2c1f723e */ /* 0x000fe400000010ff */
[----:B------:R-:W1:Y:S01]  /*25d0*/  MUFU.EX2 R51, R51 ;  /* 0x0000003300337308 */ /* 0x000e620000000800 */
[----:B------:R-:W-:Y:S01]  /*25e0*/  FADD R49, R30, R49 ;  /* 0x000000311e317221 */ /* 0x000fe20000000000 */
[----:B------:R-:W-:Y:S01]  /*25f0*/  MOV R30, UR8 ;  /* 0x00000008001e7c02 */ /* 0x000fe20008000f00 */
[----:B--2---:R-:W-:Y:S01]  /*2600*/  @!P4 FMUL R47, R47, R47 ;  /* 0x0000002f2f2fc220 */ /* 0x004fe20000400000 */
[----:B------:R-:W-:Y:S02]  /*2610*/  UIADD3 UR8, UR45, 0x1, URZ ;  /* 0x000000012d087890 */ /* 0x000fe4000fffe03f */
[----:B------:R2:W-:Y:S01]  /*2620*/  SYNCS.ARRIVE.TRANS64.A1T0 RZ, [R30+UR10], RZ ;  /* 0x000000ff1eff79a7 */ /* 0x0005e2000810000a */
[----:B------:R-:W-:Y:S01]  /*2630*/  FADD R34, R40, R47 ;  /* 0x0000002f28227221 */ /* 0x000fe20000000000 */
[----:B------:R4:W5:Y:S01]  /*2640*/  MUFU.EX2 R39, R0 ;  /* 0x0000000000277308 */ /* 0x0009620000000800 */
[----:B---3--:R-:W-:Y:S01]  /*2650*/  @!P3 FMUL R50, R50, R50 ;  /* 0x000000323232b220 */ /* 0x008fe20000400000 */
[----:B------:R-:W-:-:S03]  /*2660*/  UISETP.NE.AND UP0, UPT, UR8, 0x5, UPT ;  /* 0x000000050800788c */ /* 0x000fc6000bf05270 */
[----:B------:R-:W-:Y:S01]  /*2670*/  FADD R41, R35, R50 ;  /* 0x0000003223297221 */ /* 0x000fe20000000000 */
[----:B------:R-:W-:Y:S01]  /*2680*/  USEL UR6, URZ, 0x1, UP0 ;  /* 0x000000013f067887 */ /* 0x000fe20008000000 */
[----:B--2---:R-:W-:Y:S01]  /*2690*/  F2FP.BF16.F32.PACK_AB R30, R37, R36 ;  /* 0x00000024251e723e */ /* 0x004fe200000010ff */
[----:B------:R-:W-:Y:S01]  /*26a0*/  USEL UR8, UR8, URZ, UP0 ;  /* 0x0000003f08087287 */ /* 0x000fe20008000000 */
[----:B-1----:R-:W-:Y:S01]  /*26b0*/  @!P1 FMUL R51, R51, R51 ;  /* 0x0000003333339220 */ /* 0x002fe20000400000 */
[----:B----4-:R-:W-:Y:S01]  /*26c0*/  FADD R0, R15, R46 ;  /* 0x0000002e0f007221 */ /* 0x010fe20000000000 */
[----:B------:R-:W-:Y:S02]  /*26d0*/  F2FP.BF16.F32.PACK_AB R36, R8, R11 ;  /* 0x0000000b0824723e */ /* 0x000fe400000010ff */
[----:B------:R-:W-:Y:S01]  /*26e0*/  FADD R52, R42, R51 ;  /* 0x000000332a347221 */ /* 0x000fe20000000000 */
[----:B------:R-:W-:Y:S01]  /*26f0*/  FADD R0, R0, R41 ;  /* 0x0000002900007221 */ /* 0x000fe20000000000 */
[----:B------:R-:W-:Y:S01]  /*2700*/  LOP3.LUT R22, R22, UR6, RZ, 0x3c, !PT ;  /* 0x0000000616167c12 */ /* 0x000fe2000f8e3cff */
[----:B-----5:R-:W-:Y:S01]  /*2710*/  @!P5 FMUL R39, R39, R39 ;  /* 0x000000272727d220 */ /* 0x020fe20000400000 */
[----:B------:R-:W-:Y:S01]  /*2720*/  FADD R27, R27, R52 ;  /* 0x000000341b1b7221 */ /* 0x000fe20000000000 */
[----:B------:R-:W-:Y:S01]  /*2730*/  FADD R49, R0, R49 ;  /* 0x0000003100317221 */ /* 0x000fe20000000000 */
[----:B------:R-:W-:Y:S01]  /*2740*/  FADD R0, R5, R26 ;  /* 0x0000001a05007221 */ /* 0x000fe20000000000 */
[----:B------:R-:W-:Y:S01]  /*2750*/  FADD R53, R44, R39 ;  /* 0x000000272c357221 */ /* 0x000fe20000000000 */
[----:B------:R-:W-:-:S02]  /*2760*/  F2FP.BF16.F32.PACK_AB R26, R29, R28 ;  /* 0x0000001c1d1a723e */ /* 0x000fc400000010ff */
[----:B------:R-:W-:Y:S01]  /*2770*/  F2FP.BF16.F32.PACK_AB R28, R33, R32 ;  /* 0x00000020211c723e */ /* 0x000fe200000010ff */
[----:B------:R-:W-:Y:S01]  /*2780*/  FADD R34, R34, R53 ;  /* 0x0000003522227221 */ /* 0x000fe20000000000 */
[----:B------:R-:W-:Y:S02]  /*2790*/  F2FP.BF16.F32.PACK_AB R29, R42, R35 ;  /* 0x000000232a1d723e */ /* 0x000fe400000010ff */
[----:B------:R-:W-:Y:S01]  /*27a0*/  F2FP.BF16.F32.PACK_AB R32, R10, R7 ;  /* 0x000000070a20723e */ /* 0x000fe200000010ff */
[----:B------:R-:W-:Y:S01]  /*27b0*/  FADD R34, R27, R34 ;  /* 0x000000221b227221 */ /* 0x000fe20000000000 */
[----:B------:R-:W-:Y:S02]  /*27c0*/  F2FP.BF16.F32.PACK_AB R27, R40, R21 ;  /* 0x00000015281b723e */ /* 0x000fe400000010ff */
[----:B------:R-:W-:Y:S01]  /*27d0*/  F2FP.BF16.F32.PACK_AB R33, R43, R46 ;  /* 0x0000002e2b21723e */ /* 0x000fe200000010ff */
[----:B------:R-:W-:Y:S01]  /*27e0*/  FADD R5, R49, R34 ;  /* 0x0000002231057221 */ /* 0x000fe20000000000 */
[----:B------:R-:W-:-:S02]  /*27f0*/  F2FP.BF16.F32.PACK_AB R34, R12, R9 ;  /* 0x000000090c22723e */ /* 0x000fc400000010ff */
[----:B------:R-:W-:Y:S02]  /*2800*/  F2FP.BF16.F32.PACK_AB R35, R47, R48 ;  /* 0x000000302f23723e */ /* 0x000fe400000010ff */
[----:B------:R-:W-:Y:S01]  /*2810*/  F2FP.BF16.F32.PACK_AB R37, R51, R50 ;  /* 0x000000323325723e */ /* 0x000fe200000010ff */
[----:B------:R-:W-:Y:S06]  /*2820*/  @!P0 BRA `(.L_x_21) ;  /* 0x0000000000048947 */ /* 0x000fec0003800000 */
[----:B------:R-:W-:Y:S01]  /*2830*/  BPT.TRAP 0x1 ;  /* 0x000000040000795c */ /* 0x000fe20000300000 */
.L_x_21:
[----:B------:R-:W-:Y:S01]  /*2840*/  ULEA UR6, UR8, UR50, 0x3 ;  /* 0x0000003208067291 */ /* 0x000fe2000f8e183f */
[----:B------:R-:W-:-:S08]  /*2850*/  SHF.L.U32 R7, R22, 0x1f, RZ ;  /* 0x0000001f16077819 */ /* 0x000fd000000006ff */
[----:B------:R-:W1:Y:S02]  /*2860*/  SYNCS.PHASECHK.TRANS64.TRYWAIT P1, [UR6+0x4a00], R7 ;  /* 0x004a0007ff0075a7 */ /* 0x000e640008020146 */
[----:B-1----:R-:W-:Y:S05]  /*2870*/  @!P1 BRA `(.L_x_22) ;  /* 0x0000005c00409947 */ /* 0x002fea0003800000 */
.L_x_122:
[----:B------:R-:W-:Y:S01]  /*2880*/  ULEA UR10, UR8, UR51, 0x7 ;  /* 0x00000033080a7291 */ /* 0x000fe2000f8e383f */
[----:B------:R-:W-:Y:S01]  /*2890*/  WARPGROUP.ARRIVE ;  /* 0x00000000000079c5 */ /* 0x000fe20000000000 */
[----:B------:R-:W-:Y:S01]  /*28a0*/  UMOV UR7, 0xc0000010 ;  /* 0xc000001000077882 */ /* 0x000fe20000000000 */
[----:B------:R-:W-:-:S04]  /*28b0*/  F2FP.BF16.F32.PACK_AB R39, R39, R54 ;  /* 0x000000362727723e */ /* 0x000fc800000010ff */
[----:B------:R-:W-:Y:S02]  /*28c0*/  UMOV UR6, UR10 ;  /* 0x0000000a00067c82 */ /* 0x000fe40008000000 */
[----:B------:R-:W-:Y:S01]  /*28d0*/  HGMMA.64x16x16.F32.BF16 R56, R24, gdesc[UR4].tnspB, RZ, !UPT, gsb0 ;  /* 0x4020000418387df0 */ /* 0x000fe2000c0018ff */
[----:B------:R-:W-:Y:S01]  /*28e0*/  UIADD3 UR6, UR10, 0x20, URZ ;  /* 0x000000200a067890 */ /* 0x000fe2000fffe03f */
[----:B------:R-:W-:Y:S01]  /*28f0*/  UMOV UR7, 0xc0000010 ;  /* 0xc000001000077882 */ /* 0x000fe20000000000 */
[----:B------:R-:W-:Y:S02]  /*2900*/  WARPGROUP.DEPBAR.LE gsb0, 0x0 ;  /* 0x00008000000079c5 */ /* 0x000fe40000010000 */
[----:B------:R-:W-:-:S06]  /*2910*/  WARPGROUP.ARRIVE ;  /* 0x00000000000079c5 */ /* 0x000fcc0000000000 */
[----:B------:R-:W-:Y:S01]  /*2920*/  HGMMA.64x16x16.F32.BF16 R56, R28, gdesc[UR4].tnspB, R56, gsb0 ;  /* 0x402000041c387df0 */ /* 0x000fe20008001838 */
        /* <DEDUP_REMOVED lines=9> */
[----:B------:R-:W-:Y:S03]  /*29c0*/  HGMMA.64x16x16.F32.BF16 R56, R36, gdesc[UR4].tnspB, R56, gsb0 ;  /* 0x4020000424387df0 */ /* 0x000fe60008001838 */
[----:B------:R-:W-:Y:S02]  /*29d0*/  WARPGROUP.DEPBAR.LE gsb0, 0x0 ;  /* 0x00008000000079c5 */ /* 0x000fe40000010000 */
[----:B------:R-:W-:Y:S05]  /*29e0*/  @!P0 BRA `(.L_x_23) ;  /* 0x0000000000048947 */ /* 0x000fea0003800000 */
[----:B------:R-:W-:Y:S01]  /*29f0*/  BPT.TRAP 0x1 ;  /* 0x000000040000795c */ /* 0x000fe20000300000 */
.L_x_23:
[----:B------:R-:W-:Y:S02]  /*2a00*/  UISETP.GT.U32.AND UP0, UPT, UR47, 0x1, UPT ;  /* 0x000000012f00788c */ /* 0x000fe4000bf04070 */
[----:B------:R-:W-:-:S04]  /*2a10*/  UIADD3 UR6, UR11, 0x4a28, URZ ;  /* 0x00004a280b067890 */ /* 0x000fc8000fffe03f */
[----:B------:R-:W-:Y:S01]  /*2a20*/  PLOP3.LUT P1, PT, PT, PT, UP0, 0x80, 0x0 ;  /* 0x000000000000781c */ /* 0x000fe20003f2f008 */
[----:B------:R-:W-:-:S09]  /*2a30*/  UPRMT UR6, URZ, 0x654, UR6 ;  /* 0x000006543f067896 */ /* 0x000fd20008000006 */
[----:B------:R-:W-:Y:S03]  /*2a40*/  SYNCS.ARRIVE.TRANS64.RED.A1T0 RZ, [UR6], RZ ;  /* 0x000000ffffff79a7 */ /* 0x000fe60008100406 */
[----:B------:R-:W-:Y:S05]  /*2a50*/  @P1 BRA `(.L_x_24) ;  /* 0x0000000000041947 */ /* 0x000fea0003800000 */
[----:B------:R-:W-:Y:S01]  /*2a60*/  BPT.TRAP 0x1 ;  /* 0x000000040000795c */ /* 0x000fe20000300000 */
.L_x_24:
[----:B------:R-:W-:Y:S01]  /*2a70*/  UIADD3 UR45, UR8, 0x1, URZ ;  /* 0x00000001082d7890 */ /* 0x000fe2000fffe03f */
[C---:B------:R-:W-:Y:S01]  /*2a80*/  ISETP.GE.AND P2, PT, R3.reuse, 0x81, PT ;  /* 0x000000810300780c */ /* 0x040fe20003f46270 */
[----:B-1----:R-:W-:Y:S02]  /*2a90*/  VIADD R7, R3, 0x3f ;  /* 0x0000003f03077836 */ /* 0x002fe40000000000 */
[----:B------:R-:W-:Y:S01]  /*2aa0*/  UISETP.NE.AND UP0, UPT, UR45, 0x5, UPT ;  /* 0x000000052d00788c */ /* 0x000fe2000bf05270 */
[----:B------:R-:W-:Y:S02]  /*2ab0*/  VIADD R3, R16, 0x40 ;  /* 0x0000004010037836 */ /* 0x000fe40000000000 */
[----:B------:R-:W-:Y:S01]  /*2ac0*/  SHF.R.S32.HI R8, RZ, 0x1f, R7 ;  /* 0x0000001fff087819 */ /* 0x000fe20000011407 */
[----:B------:R-:W-:Y:S02]  /*2ad0*/  USEL UR6, URZ, 0x1, UP0 ;  /* 0x000000013f067887 */ /* 0x000fe40008000000 */
[----:B------:R-:W-:Y:S01]  /*2ae0*/  USEL UR45, UR45, URZ, UP0 ;  /* 0x0000003f2d2d7287 */ /* 0x000fe20008000000 */
[----:B------:R-:W-:-:S03]  /*2af0*/  LEA.HI R7, R8, R7, RZ, 0x6 ;  /* 0x0000000708077211 */ /* 0x000fc600078f30ff */
[----:B------:R-:W-:Y:S02]  /*2b00*/  LOP3.LUT R22, R22, UR6, RZ, 0x3c, !PT ;  /* 0x0000000616167c12 */ /* 0x000fe4000f8e3cff */
[----:B------:R-:W-:Y:S01]  /*2b10*/  LEA.HI.SX32 R7, R7, 0xffffffff, 0x1a ;  /* 0xffffffff07077811 */ /* 0x000fe200078fd2ff */
[----:B------:R-:W-:Y:S06]  /*2b20*/  @!P2 BRA `(.L_x_25) ;  /* 0x000000140094a947 */ /* 0x000fec0003800000 */
[----:B------:R-:W-:Y:S01]  /*2b30*/  IMAD.MOV.U32 R9, RZ, RZ, R4 ;  /* 0x000000ffff097224 */ /* 0x000fe200078e0004 */
[----:B------:R-:W-:Y:S01]  /*2b40*/  ULDC UR11, c[0x0][0x604] ;  /* 0x00018100000b7ab9 */ /* 0x000fe20000000800 */
[----:B------:R-:W-:-:S07]  /*2b50*/  IMAD.MOV.U32 R11, RZ, RZ, R6 ;  /* 0x000000ffff0b7224 */ /* 0x000fce00078e0006 */
.L_x_36:
[----:B------:R-:W-:Y:S05]  /*2b60*/  @!P0 BRA `(.L_x_26) ;  /* 0x0000000000048947 */ /* 0x000fea0003800000 */
[----:B------:R-:W-:Y:S01]  /*2b70*/  BPT.TRAP 0x1 ;  /* 0x000000040000795c */ /* 0x000fe20000300000 */
.L_x_26:
[----:B------:R-:W-:Y:S01]  /*2b80*/  ULEA UR6, UR45, UR50, 0x3 ;  /* 0x000000322d067291 */ /* 0x000fe2000f8e183f */
[----:B------:R-:W-:-:S08]  /*2b90*/  SHF.L.U32 R4, R22, 0x1f, RZ ;  /* 0x0000001f16047819 */ /* 0x000fd000000006ff */
[----:B------:R-:W1:Y:S02]  /*2ba0*/  SYNCS.PHASECHK.TRANS64.TRYWAIT P2, [UR6+0x4a00], R4 ;  /* 0x004a0004ff0075a7 */ /* 0x000e640008040146 */
[----:B-1----:R-:W-:Y:S05]  /*2bb0*/  @!P2 BRA `(.L_x_27) ;  /* 0x000000580088a947 */ /* 0x002fea0003800000 */
.L_x_123:
[----:B------:R-:W-:Y:S01]  /*2bc0*/  ULEA UR6, UR45, UR53, 0x7 ;  /* 0x000000352d067291 */ /* 0x000fe2000f8e383f */
[----:B------:R-:W-:Y:S01]  /*2bd0*/  WARPGROUP.ARRIVE ;  /* 0x00000000000079c5 */ /* 0x000fe20000000000 */
[----:B------:R-:W-:Y:S01]  /*2be0*/  UMOV UR7, 0xc0000010 ;  /* 0xc000001000077882 */ /* 0x000fe20000000000 */
[----:B------:R-:W-:-:S04]  /*2bf0*/  UIADD3 UR45, UR45, 0x1, URZ ;  /* 0x000000012d2d7890 */ /* 0x000fc8000fffe03f */
[----:B------:R-:W-:Y:S02]  /*2c00*/  UISETP.NE.AND UP0, UPT, UR45, 0x5, UPT ;  /* 0x000000052d00788c */ /* 0x000fe4000bf05270 */
[----:B------:R-:W-:Y:S02]  /*2c10*/  HGMMA.64x64x16.F32.BF16 R24, gdesc[UR4], RZ, !UPT, gsb0 ;  /* 0x00e00000041879f0 */ /* 0x000fe4000c0018ff */
[----:B------:R-:W-:Y:S02]  /*2c20*/  USEL UR6, URZ, 0x1, UP0 ;  /* 0x000000013f067887 */ /* 0x000fe40008000000 */
[----:B------:R-:W-:-:S04]  /*2c30*/  USEL UR45, UR45, URZ, UP0 ;  /* 0x0000003f2d2d7287 */ /* 0x000fc80008000000 */
[----:B------:R-:W-:Y:S01]  /*2c40*/  LOP3.LUT R68, R22, UR6, RZ, 0x3c, !PT ;  /* 0x0000000616447c12 */ /* 0x000fe2000f8e3cff */
[----:B------:R-:W-:Y:S02]  /*2c50*/  WARPGROUP.DEPBAR.LE gsb0, 0x0 ;  /* 0x00008000000079c5 */ /* 0x000fe40000010000 */
[----:B------:R-:W-:Y:S05]  /*2c60*/  @!P0 BRA `(.L_x_28) ;  /* 0x0000000000048947 */ /* 0x000fea0003800000 */
[----:B------:R-:W-:Y:S01]  /*2c70*/  BPT.TRAP 0x1 ;  /* 0x000000040000795c */ /* 0x000fe20000300000 */
.L_x_28:
[----:B-1----:R-:W-:Y:S01]  /*2c80*/  FMNMX R4, R24, R9, !PT ;  /* 0x0000000918047209 */ /* 0x002fe20007800000 */
[----:B------:R-:W-:Y:S01]  /*2c90*/  ULEA UR6, UR45, UR50, 0x3 ;  /* 0x000000322d067291 */ /* 0x000fe2000f8e183f */
[----:B------:R-:W-:Y:S02]  /*2ca0*/  FMNMX R8, R26, R11, !PT ;  /* 0x0000000b1a087209 */ /* 0x000fe40007800000 */
[----:B------:R-:W-:Y:S02]  /*2cb0*/  FMNMX R13, R25, R4, !PT ;  /* 0x00000004190d7209 */ /* 0x000fe40007800000 */
[----:B------:R-:W-:Y:S02]  /*2cc0*/  FMNMX R15, R27, R8, !PT ;  /* 0x000000081b0f7209 */ /* 0x000fe40007800000 */
[----:B------:R-:W-:Y:S02]  /*2cd0*/  FMNMX R4, R28, R13, !PT ;  /* 0x0000000d1c047209 */ /* 0x000fe40007800000 */
[----:B------:R-:W-:-:S02]  /*2ce0*/  FMNMX R8, R30, R15, !PT ;  /* 0x0000000f1e087209 */ /* 0x000fc40007800000 */
[----:B------:R-:W-:Y:S02]  /*2cf0*/  FMNMX R13, R29, R4, !PT ;  /* 0x000000041d0d7209 */ /* 0x000fe40007800000 */
        /* <DEDUP_REMOVED lines=9> */
[----:B------:R-:W-:-:S04]  /*2d90*/  FMNMX R4, R40, R13, !PT ;  /* 0x0000000d28047209 */ /* 0x000fc80007800000 */
[----:B------:R-:W-:-:S04]  /*2da0*/  FMNMX R13, R41, R4, !PT ;  /* 0x00000004290d7209 */ /* 0x000fc80007800000 */
[----:B------:R-:W-:-:S04]  /*2db0*/  FMNMX R4, R44, R13, !PT ;  /* 0x0000000d2c047209 */ /* 0x000fc80007800000 */
[----:B------:R-:W-:-:S04]  /*2dc0*/  FMNMX R13, R45, R4, !PT ;  /* 0x000000042d0d7209 */ /* 0x000fc80007800000 */
[----:B------:R-:W-:-:S04]  /*2dd0*/  FMNMX R4, R48, R13, !PT ;  /* 0x0000000d30047209 */ /* 0x000fc80007800000 */
[----:B------:R-:W-:-:S04]  /*2de0*/  FMNMX R13, R49, R4, !PT ;  /* 0x00000004310d7209 */ /* 0x000fc80007800000 */
[----:B------:R-:W-:-:S04]  /*2df0*/  FMNMX R4, R52, R13, !PT ;  /* 0x0000000d34047209 */ /* 0x000fc80007800000 */
[----:B------:R-:W-:-:S05]  /*2e00*/  FMNMX R6, R53, R4, !PT ;  /* 0x0000000435067209 */ /* 0x000fca0007800000 */
[----:B------:R-:W1:Y:S02]  /*2e10*/  SHFL.BFLY PT, R13, R6, 0x1, 0x1f ;  /* 0x0c201f00060d7f89 */ /* 0x000e6400000e0000 */
[----:B-1----:R-:W-:Y:S02]  /*2e20*/  FMNMX R13, R6, R13, !PT ;  /* 0x0000000d060d7209 */ /* 0x002fe40007800000 */
[----:B------:R-:W-:-:S03]  /*2e30*/  FMNMX R6, R42, R15, !PT ;  /* 0x0000000f2a067209 */ /* 0x000fc60007800000 */
[----:B------:R-:W1:Y:S02]  /*2e40*/  SHFL.BFLY PT, R4, R13, 0x2, 0x1f ;  /* 0x0c401f000d047f89 */ /* 0x000e6400000e0000 */
[----:B-1----:R-:W-:Y:S02]  /*2e50*/  FMNMX R4, R13, R4, !PT ;  /* 0x000000040d047209 */ /* 0x002fe40007800000 */
[----:B------:R-:W-:Y:S02]  /*2e60*/  FMNMX R13, R43, R6, !PT ;  /* 0x000000062b0d7209 */ /* 0x000fe40007800000 */
[----:B------:R-:W-:Y:S02]  /*2e70*/  FSETP.NEU.AND P2, PT, R4, -INF , PT ;  /* 0xff8000000400780b */ /* 0x000fe40003f4d000 */
[----:B------:R-:W-:Y:S02]  /*2e80*/  FMNMX R6, R46, R13, !PT ;  /* 0x0000000d2e067209 */ /* 0x000fe40007800000 */
[----:B------:R-:W-:-:S02]  /*2e90*/  FSEL R8, R4, RZ, P2 ;  /* 0x000000ff04087208 */ /* 0x000fc40001000000 */
[----:B------:R-:W-:-:S03]  /*2ea0*/  FMNMX R13, R47, R6, !PT ;  /* 0x000000062f0d7209 */ /* 0x000fc60007800000 */
[----:B------:R-:W-:Y:S01]  /*2eb0*/  FMUL R10, R8, UR11 ;  /* 0x0000000b080a7c20 */ /* 0x000fe20008400000 */
[----:B------:R-:W-:Y:S01]  /*2ec0*/  FMNMX R6, R50, R13, !PT ;  /* 0x0000000d32067209 */ /* 0x000fe20007800000 */
[----:B------:R-:W-:Y:S02]  /*2ed0*/  FADD R8, -R8, R9 ;  /* 0x0000000908087221 */ /* 0x000fe40000000100 */
[--C-:B------:R-:W-:Y:S01]  /*2ee0*/  FFMA R24, R24, UR11, -R10.reuse ;  /* 0x0000000b18187c23 */ /* 0x100fe2000800080a */
[--C-:B------:R-:W-:Y:S01]  /*2ef0*/  FFMA R25, R25, UR11, -R10.reuse ;  /* 0x0000000b19197c23 */ /* 0x100fe2000800080a */
[--C-:B------:R-:W-:Y:S01]  /*2f00*/  FFMA R28, R28, UR11, -R10.reuse ;  /* 0x0000000b1c1c7c23 */ /* 0x100fe2000800080a */
[--C-:B------:R-:W-:Y:S01]  /*2f10*/  FFMA R32, R32, UR11, -R10.reuse ;  /* 0x0000000b20207c23 */ /* 0x100fe2000800080a */
[--C-:B------:R-:W-:Y:S01]  /*2f20*/  FFMA R29, R29, UR11, -R10.reuse ;  /* 0x0000000b1d1d7c23 */ /* 0x100fe2000800080a */
[----:B------:R-:W-:Y:S01]  /*2f30*/  FSETP.GEU.AND P2, PT, R24, -126, PT ;  /* 0xc2fc00001800780b */ /* 0x000fe20003f4e000 */
        /* <DEDUP_REMOVED lines=9> */
[----:B------:R-:W-:Y:S01]  /*2fd0*/  FMNMX R13, R51, R6, !PT ;  /* 0x00000006330d7209 */ /* 0x000fe20007800000 */
[--C-:B------:R-:W-:Y:S01]  /*2fe0*/  FFMA R44, R44, UR11, -R10.reuse ;  /* 0x0000000b2c2c7c23 */ /* 0x100fe2000800080a */
[--C-:B------:R-:W-:Y:S01]  /*2ff0*/  FFMA R45, R45, UR11, -R10.reuse ;  /* 0x0000000b2d2d7c23 */ /* 0x100fe2000800080a */
[----:B------:R-:W-:Y:S01]  /*3000*/  @!P2 FMUL R24, R24, 0.5 ;  /* 0x3f0000001818a820 */ /* 0x000fe20000400000 */
[----:B------:R-:W-:Y:S01]  /*3010*/  FMNMX R6, R54, R13, !PT ;  /* 0x0000000d36067209 */ /* 0x000fe20007800000 */
[----:B------:R-:W-:Y:S01]  /*3020*/  @!P3 FMUL R25, R25, 0.5 ;  /* 0x3f0000001919b820 */ /* 0x000fe20000400000 */
[--C-:B------:R-:W-:Y:S01]  /*3030*/  FFMA R48, R48, UR11, -R10.reuse ;  /* 0x0000000b30307c23 */ /* 0x100fe2000800080a */
[----:B------:R-:W-:Y:S01]  /*3040*/  @!P4 FMUL R28, R28, 0.5 ;  /* 0x3f0000001c1cc820 */ /* 0x000fe20000400000 */
[----:B------:R-:W-:Y:S01]  /*3050*/  FMNMX R6, R55, R6, !PT ;  /* 0x0000000637067209 */ /* 0x000fe20007800000 */
[----:B------:R-:W1:Y:S01]  /*3060*/  MUFU.EX2 R24, R24 ;  /* 0x0000001800187308 */ /* 0x000e620000000800 */
[----:B------:R-:W-:Y:S01]  /*3070*/  @!P5 FMUL R32, R32, 0.5 ;  /* 0x3f0000002020d820 */ /* 0x000fe20000400000 */
[----:B------:R-:W-:Y:S01]  /*3080*/  @!P6 FMUL R29, R29, 0.5 ;  /* 0x3f0000001d1de820 */ /* 0x000fe20000400000 */
[--C-:B------:R-:W-:Y:S01]  /*3090*/  FFMA R49, R49, UR11, -R10.reuse ;  /* 0x0000000b31317c23 */ /* 0x100fe2000800080a */
[----:B------:R-:W2:Y:S01]  /*30a0*/  SHFL.BFLY PT, R13, R6, 0x1, 0x1f ;  /* 0x0c201f00060d7f89 */ /* 0x000ea200000e0000 */
[--C-:B------:R-:W-:Y:S01]  /*30b0*/  FFMA R53, R53, UR11, -R10.reuse ;  /* 0x0000000b35357c23 */ /* 0x100fe2000800080a */
[----:B------:R-:W-:Y:S01]  /*30c0*/  FFMA R52, R52, UR11, -R10 ;  /* 0x0000000b34347c23 */ /* 0x000fe2000800080a */
[----:B------:R-:W-:Y:S01]  /*30d0*/  FMUL R8, R8, UR11 ;  /* 0x0000000b08087c20 */ /* 0x000fe20008400000 */
[----:B------:R-:W3:Y:S08]  /*30e0*/  MUFU.EX2 R25, R25 ;  /* 0x0000001900197308 */ /* 0x000ef00000000800 */
[----:B------:R-:W4:Y:S01]  /*30f0*/  MUFU.EX2 R28, R28 ;  /* 0x0000001c001c7308 */ /* 0x000f220000000800 */
[----:B-1----:R-:W-:Y:S01]  /*3100*/  @!P2 FMUL R24, R24, R24 ;  /* 0x000000181818a220 */ /* 0x002fe20000400000 */
[----:B------:R-:W-:-:S06]  /*3110*/  FSETP.GEU.AND P2, PT, R33, -126, PT ;  /* 0xc2fc00002100780b */ /* 0x000fcc0003f4e000 */
[----:B------:R-:W1:Y:S01]  /*3120*/  MUFU.EX2 R32, R32 ;  /* 0x0000002000207308 */ /* 0x000e620000000800 */
[----:B---3--:R-:W-:Y:S01]  /*3130*/  @!P3 FMUL R25, R25, R25 ;  /* 0x000000191919b220 */ /* 0x008fe20000400000 */
[----:B------:R-:W-:Y:S02]  /*3140*/  FSETP.GEU.AND P3, PT, R36, -126, PT ;  /* 0xc2fc00002400780b */ /* 0x000fe40003f6e000 */
[----:B--2---:R-:W-:-:S03]  /*3150*/  FMNMX R6, R6, R13, !PT ;  /* 0x0000000d06067209 */ /* 0x004fc60007800000 */
[----:B------:R-:W-:Y:S01]  /*3160*/  @!P2 FMUL R33, R33, 0.5 ;  /* 0x3f0000002121a820 */ /* 0x000fe20000400000 */
[----:B------:R-:W2:Y:S01]  /*3170*/  MUFU.EX2 R29, R29 ;  /* 0x0000001d001d7308 */ /* 0x000ea20000000800 */
[----:B----4-:R-:W-:Y:S01]  /*3180*/  @!P4 FMUL R28, R28, R28 ;  /* 0x0000001c1c1cc220 */ /* 0x010fe20000400000 */
[----:B------:R-:W-:Y:S01]  /*3190*/  FSETP.GEU.AND P4, PT, R37, -126, PT ;  /* 0xc2fc00002500780b */ /* 0x000fe20003f8e000 */
[----:B------:R-:W3:Y:S04]  /*31a0*/  SHFL.BFLY PT, R21, R6, 0x2, 0x1f ;  /* 0x0c401f0006157f89 */ /* 0x000ee800000e0000 */
[----:B------:R-:W-:Y:S01]  /*31b0*/  @!P3 FMUL R36, R36, 0.5 ;  /* 0x3f0000002424b820 */ /* 0x000fe20000400000 */
[----:B------:R-:W4:Y:S01]  /*31c0*/  MUFU.EX2 R33, R33 ;  /* 0x0000002100217308 */ /* 0x000f220000000800 */
[----:B-1----:R-:W-:Y:S01]  /*31d0*/  @!P5 FMUL R32, R32, R32 ;  /* 0x000000202020d220 */ /* 0x002fe20000400000 */
[----:B------:R-:W-:-:S05]  /*31e0*/  FSETP.GEU.AND P5, PT, R41, -126, PT ;  /* 0xc2fc00002900780b */ /* 0x000fca0003fae000 */
[----:B------:R-:W-:Y:S01]  /*31f0*/  @!P4 FMUL R37, R37, 0.5 ;  /* 0x3f0000002525c820 */ /* 0x000fe20000400000 */
[----:B------:R-:W1:Y:S01]  /*3200*/  MUFU.EX2 R36, R36 ;  /* 0x0000002400247308 */ /* 0x000e620000000800 */
[----:B--2---:R-:W-:Y:S01]  /*3210*/  @!P6 FMUL R29, R29, R29 ;  /* 0x0000001d1d1de220 */ /* 0x004fe20000400000 */
[----:B------:R-:W-:-:S05]  /*3220*/  FSETP.GEU.AND P6, PT, R40, -126, PT ;  /* 0xc2fc00002800780b */ /* 0x000fca0003fce000 */
[----:B------:R-:W-:Y:S01]  /*3230*/  @!P5 FMUL R41, R41, 0.5 ;  /* 0x3f0000002929d820 */ /* 0x000fe20000400000 */
[----:B------:R-:W2:Y:S01]  /*3240*/  MUFU.EX2 R37, R37 ;  /* 0x0000002500257308 */ /* 0x000ea20000000800 */
[----:B----4-:R-:W-:Y:S01]  /*3250*/  @!P2 FMUL R33, R33, R33 ;  /* 0x000000212121a220 */ /* 0x010fe20000400000 */
[----:B------:R-:W-:Y:S02]  /*3260*/  FSETP.GEU.AND P2, PT, R44, -126, PT ;  /* 0xc2fc00002c00780b */ /* 0x000fe40003f4e000 */
[----:B---3--:R-:W-:-:S03]  /*3270*/  FMNMX R6, R6, R21, !PT ;  /* 0x0000001506067209 */ /* 0x008fc60007800000 */
[----:B------:R-:W-:Y:S01]  /*3280*/  @!P6 FMUL R40, R40, 0.5 ;  /* 0x3f0000002828e820 */ /* 0x000fe20000400000 */
[----:B------:R-:W3:Y:S01]  /*3290*/  MUFU.EX2 R12, R41 ;  /* 0x00000029000c7308 */ /* 0x000ee20000000800 */
        /* <DEDUP_REMOVED lines=8> */
[----:B---3--:R-:W-:Y:S01]  /*3320*/  @!P5 FMUL R12, R12, R12 ;  /* 0x0000000c0c0cd220 */ /* 0x008fe20000400000 */
[----:B------:R-:W-:-:S03]  /*3330*/  FSETP.GEU.AND P5, PT, R49, -126, PT ;  /* 0xc2fc00003100780b */ /* 0x000fc60003fae000 */
[----:B------:R-:W-:Y:S02]  /*3340*/  FADD R9, R25, R12 ;  /* 0x0000000c19097221 */ /* 0x000fe40000000000 */
[----:B------:R-:W-:Y:S01]  /*3350*/  @!P4 FMUL R48, R48, 0.5 ;  /* 0x3f0000003030c820 */ /* 0x000fe20000400000 */
[----:B------:R-:W3:Y:S01]  /*3360*/  MUFU.EX2 R14, R45 ;  /* 0x0000002d000e7308 */ /* 0x000ee20000000800 */
[----:B-1----:R-:W-:Y:S01]  /*3370*/  @!P6 FMUL R13, R13, R13 ;  /* 0x0000000d0d0de220 */ /* 0x002fe20000400000 */
[----:B------:R-:W-:-:S04]  /*3380*/  FSETP.NEU.AND P6, PT, R6, -INF , PT ;  /* 0xff8000000600780b */ /* 0x000fc80003fcd000 */
[----:B------:R-:W-:Y:S01]  /*3390*/  FSEL R22, R6, RZ, P6 ;  /* 0x000000ff06167208 */ /* 0x000fe20003000000 */
[----:B------:R-:W-:Y:S01]  /*33a0*/  @!P5 FMUL R49, R49, 0.5 ;  /* 0x3f0000003131d820 */ /* 0x000fe20000400000 */
[----:B------:R1:W4:Y:S01]  /*33b0*/  MUFU.EX2 R21, R48 ;  /* 0x0000003000157308 */ /* 0x0003220000000800 */
[----:B--2---:R-:W-:Y:S01]  /*33c0*/  @!P2 FMUL R15, R15, R15 ;  /* 0x0000000f0f0fa220 */ /* 0x004fe20000400000 */
[----:B------:R-:W-:Y:S01]  /*33d0*/  FSETP.GEU.AND P2, PT, R53, -126, PT ;  /* 0xc2fc00003500780b */ /* 0x000fe20003f4e000 */
[----:B------:R-:W-:Y:S01]  /*33e0*/  FMUL R40, R22, UR11 ;  /* 0x0000000b16287c20 */ /* 0x000fe20008400000 */
[----:B------:R-:W-:Y:S01]  /*33f0*/  FSETP.GEU.AND P6, PT, R52, -126, PT ;  /* 0xc2fc00003400780b */ /* 0x000fe20003fce000 */
[----:B------:R-:W-:Y:S02]  /*3400*/  FADD R22, -R22, R11 ;  /* 0x0000000b16167221 */ /* 0x000fe40000000100 */
[--C-:B------:R-:W-:Y:S01]  /*3410*/  FFMA R26, R26, UR11, -R40.reuse ;  /* 0x0000000b1a1a7c23 */ /* 0x100fe20008000828 */
[----:B------:R-:W2:Y:S01]  /*3420*/  MUFU.EX2 R10, R49 ;  /* 0x00000031000a7308 */ /* 0x000ea20000000800 */
[----:B---3--:R-:W-:Y:S01]  /*3430*/  @!P3 FMUL R14, R14, R14 ;  /* 0x0000000e0e0eb220 */ /* 0x008fe20000400000 */
[--C-:B------:R-:W-:Y:S01]  /*3440*/  FFMA R27, R27, UR11, -R40.reuse ;  /* 0x0000000b1b1b7c23 */ /* 0x100fe20008000828 */
[--C-:B------:R-:W-:Y:S01]  /*3450*/  FFMA R30, R30, UR11, -R40.reuse ;  /* 0x0000000b1e1e7c23 */ /* 0x100fe20008000828 */
[----:B------:R-:W-:Y:S01]  /*3460*/  FSETP.GEU.AND P3, PT, R26, -126, PT ;  /* 0xc2fc00001a00780b */ /* 0x000fe20003f6e000 */
[--C-:B-1----:R-:W-:Y:S01]  /*3470*/  FFMA R48, R34, UR11, -R40.reuse ;  /* 0x0000000b22307c23 */ /* 0x102fe20008000828 */
[--C-:B------:R-:W-:Y:S01]  /*3480*/  FFMA R31, R31, UR11, -R40.reuse ;  /* 0x0000000b1f1f7c23 */ /* 0x100fe20008000828 */
[----:B------:R-:W-:Y:S01]  /*3490*/  @!P2 FMUL R53, R53, 0.5 ;  /* 0x3f0000003535a820 */ /* 0x000fe20000400000 */
[--C-:B------:R-:W-:Y:S01]  /*34a0*/  FFMA R38, R38, UR11, -R40.reuse ;  /* 0x0000000b26267c23 */ /* 0x100fe20008000828 */
[----:B----4-:R-:W-:Y:S01]  /*34b0*/  @!P4 FMUL R21, R21, R21 ;  /* 0x000000151515c220 */ /* 0x010fe20000400000 */
[----:B------:R-:W-:Y:S01]  /*34c0*/  FSETP.GEU.AND P4, PT, R27, -126, PT ;  /* 0xc2fc00001b00780b */ /* 0x000fe20003f8e000 */
[----:B------:R-:W-:Y:S01]  /*34d0*/  @!P6 FMUL R52, R52, 0.5 ;  /* 0x3f0000003434e820 */ /* 0x000fe20000400000 */
[----:B------:R-:W1:Y:S01]  /*34e0*/  MUFU.EX2 R20, R53 ;  /* 0x0000003500147308 */ /* 0x000e620000000800 */
[--C-:B------:R-:W-:Y:S01]  /*34f0*/  FFMA R42, R42, UR11, -R40.reuse ;  /* 0x0000000b2a2a7c23 */ /* 0x100fe20008000828 */
[--C-:B------:R-:W-:Y:S01]  /*3500*/  FFMA R50, R50, UR11, -R40.reuse ;  /* 0x0000000b32327c23 */ /* 0x100fe20008000828 */
[----:B------:R-:W-:Y:S01]  /*3510*/  FFMA R54, R54, UR11, -R40 ;  /* 0x0000000b36367c23 */ /* 0x000fe20008000828 */
[----:B------:R-:W-:Y:S01]  /*3520*/  FADD R11, R29, R14 ;  /* 0x0000000e1d0b7221 */ /* 0x000fe20000000000 */
[----:B------:R-:W-:Y:S01]  /*3530*/  @!P3 FMUL R26, R26, 0.5 ;  /* 0x3f0000001a1ab820 */ /* 0x000fe20000400000 */
[----:B--2---:R-:W-:Y:S01]  /*3540*/  @!P5 FMUL R10, R10, R10 ;  /* 0x0000000a0a0ad220 */ /* 0x004fe20000400000 */
[----:B------:R-:W-:Y:S01]  /*3550*/  FSETP.GEU.AND P5, PT, R30, -126, PT ;  /* 0xc2fc00001e00780b */ /* 0x000fe20003fae000 */
[----:B------:R2:W3:Y:S03]  /*3560*/  MUFU.EX2 R41, R52 ;  /* 0x0000003400297308 */ /* 0x0004e60000000800 */
[----:B------:R-:W-:-:S05]  /*3570*/  @!P4 FMUL R27, R27, 0.5 ;  /* 0x3f0000001b1bc820 */ /* 0x000fca0000400000 */
[----:B------:R4:W5:Y:S01]  /*3580*/  MUFU.EX2 R44, R26 ;  /* 0x0000001a002c7308 */ /* 0x0009620000000800 */
[----:B-1----:R-:W-:Y:S01]  /*3590*/  @!P2 FMUL R20, R20, R20 ;  /* 0x000000141414a220 */ /* 0x002fe20000400000 */
[----:B------:R-:W-:Y:S01]  /*35a0*/  FSETP.GEU.AND P2, PT, R48, -126, PT ;  /* 0xc2fc00003000780b */ /* 0x000fe20003f4e000 */
[----:B--2---:R-:W-:Y:S01]  /*35b0*/  FFMA R52, R51, UR11, -R40 ;  /* 0x0000000b33347c23 */ /* 0x004fe20008000828 */
[----:B------:R-:W-:-:S04]  /*35c0*/  @!P5 FMUL R30, R30, 0.5 ;  /* 0x3f0000001e1ed820 */ /* 0x000fc80000400000 */
[----:B------:R1:W2:Y:S01]  /*35d0*/  MUFU.EX2 R45, R27 ;  /* 0x0000001b002d7308 */ /* 0x0002a20000000800 */
[----:B----4-:R-:W-:Y:S01]  /*35e0*/  FFMA R26, R35, UR11, -R40 ;  /* 0x0000000b231a7c23 */ /* 0x010fe20008000828 */
[----:B---3--:R-:W-:Y:S01]  /*35f0*/  @!P6 FMUL R41, R41, R41 ;  /* 0x000000292929e220 */ /* 0x008fe20000400000 */
[----:B------:R-:W-:-:S04]  /*3600*/  FSETP.GEU.AND P6, PT, R31, -126, PT ;  /* 0xc2fc00001f00780b */ /* 0x000fc80003fce000 */
[----:B------:R-:W-:Y:S01]  /*3610*/  @!P2 FMUL R48, R48, 0.5 ;  /* 0x3f0000003030a820 */ /* 0x000fe20000400000 */
[----:B------:R3:W4:Y:S01]  /*3620*/  MUFU.EX2 R34, R30 ;  /* 0x0000001e00227308 */ /* 0x0007220000000800 */
[----:B-----5:R-:W-:Y:S01]  /*3630*/  @!P3 FMUL R44, R44, R44 ;  /* 0x0000002c2c2cb220 */ /* 0x020fe20000400000 */
[----:B------:R-:W-:Y:S01]  /*3640*/  FSETP.GEU.AND P3, PT, R26, -126, PT ;  /* 0xc2fc00001a00780b */ /* 0x000fe20003f6e000 */
[----:B-1----:R-:W-:-:S05]  /*3650*/  FFMA R27, R39, UR11, -R40 ;  /* 0x0000000b271b7c23 */ /* 0x002fca0008000828 */
[----:B------:R-:W-:Y:S01]  /*3660*/  @!P6 FMUL R31, R31, 0.5 ;  /* 0x3f0000001f1fe820 */ /* 0x000fe20000400000 */
[----:B--2---:R-:W-:Y:S01]  /*3670*/  @!P4 FMUL R45, R45, R45 ;  /* 0x0000002d2d2dc220 */ /* 0x004fe20000400000 */
[----:B------:R-:W-:Y:S01]  /*3680*/  FSETP.GEU.AND P4, PT, R38, -126, PT ;  /* 0xc2fc00002600780b */ /* 0x000fe20003f8e000 */
[----:B------:R-:W1:Y:S01]  /*3690*/  MUFU.EX2 R48, R48 ;  /* 0x0000003000307308 */ /* 0x000e620000000800 */
[----:B---3--:R-:W-:-:S03]  /*36a0*/  FFMA R30, R43, UR11, -R40 ;  /* 0x0000000b2b1e7c23 */ /* 0x008fc60008000828 */
[----:B------:R-:W-:Y:S01]  /*36b0*/  @!P3 FMUL R26, R26, 0.5 ;  /* 0x3f0000001a1ab820 */ /* 0x000fe20000400000 */
[----:B----4-:R-:W-:Y:S01]  /*36c0*/  @!P5 FMUL R34, R34, R34 ;  /* 0x000000222222d220 */ /* 0x010fe20000400000 */
[----:B------:R-:W-:Y:S02]  /*36d0*/  FSETP.GEU.AND P5, PT, R27, -126, PT ;  /* 0xc2fc00001b00780b */ /* 0x000fe40003fae000 */
[----:B------:R2:W3:Y:S04]  /*36e0*/  MUFU.EX2 R39, R26 ;  /* 0x0000001a00277308 */ /* 0x0004e80000000800 */
[----:B------:R-:W-:-:S04]  /*36f0*/  @!P4 FMUL R38, R38, 0.5 ;  /* 0x3f0000002626c820 */ /* 0x000fc80000400000 */
[----:B------:R4:W5:Y:S01]  /*3700*/  MUFU.EX2 R35, R31 ;  /* 0x0000001f00237308 */ /* 0x0009620000000800 */
[----:B--2---:R-:W-:Y:S01]  /*3710*/  FFMA R26, R46, UR11, -R40 ;  /* 0x0000000b2e1a7c23 */ /* 0x004fe20008000828 */
[----:B-1----:R-:W-:Y:S01]  /*3720*/  @!P2 FMUL R48, R48, R48 ;  /* 0x000000303030a220 */ /* 0x002fe20000400000 */
[----:B------:R-:W-:Y:S01]  /*3730*/  FSETP.GEU.AND P2, PT, R30, -126, PT ;  /* 0xc2fc00001e00780b */ /* 0x000fe20003f4e000 */
[----:B------:R-:W-:-:S04]  /*3740*/  @!P5 FMUL R27, R27, 0.5 ;  /* 0x3f0000001b1bd820 */ /* 0x000fc80000400000 */
[----:B------:R-:W1:Y:S01]  /*3750*/  MUFU.EX2 R38, R38 ;  /* 0x0000002600267308 */ /* 0x000e620000000800 */
[----:B---3--:R-:W-:Y:S01]  /*3760*/  @!P3 FMUL R39, R39, R39 ;  /* 0x000000272727b220 */ /* 0x008fe20000400000 */
[----:B------:R-:W-:Y:S01]  /*3770*/  FSETP.GEU.AND P3, PT, R26, -126, PT ;  /* 0xc2fc00001a00780b */ /* 0x000fe20003f6e000 */
[--C-:B----4-:R-:W-:Y:S01]  /*3780*/  FFMA R31, R47, UR11, -R40.reuse ;  /* 0x0000000b2f1f7c23 */ /* 0x110fe20008000828 */
[----:B------:R-:W-:Y:S01]  /*3790*/  FFMA R40, R55, UR11, -R40 ;  /* 0x0000000b37287c23 */ /* 0x000fe20008000828 */
[----:B------:R-:W-:Y:S01]  /*37a0*/  FMUL R55, R22, UR11 ;  /* 0x0000000b16377c20 */ /* 0x000fe20008400000 */
[----:B------:R-:W-:Y:S02]  /*37b0*/  FADD R22, R33, R10 ;  /* 0x0000000a21167221 */ /* 0x000fe40000000000 */
[----:B------:R2:W3:Y:S01]  /*37c0*/  MUFU.EX2 R43, R27 ;  /* 0x0000001b002b7308 */ /* 0x0004e20000000800 */
[----:B-----5:R-:W-:Y:S01]  /*37d0*/  @!P6 FMUL R35, R35, R35 ;  /* 0x000000232323e220 */ /* 0x020fe20000400000 */
[----:B------:R-:W-:Y:S01]  /*37e0*/  FSETP.GEU.AND P6, PT, R42, -126, PT ;  /* 0xc2fc00002a00780b */ /* 0x000fe20003fce000 */
[----:B------:R-:W-:-:S04]  /*37f0*/  @!P2 FMUL R30, R30, 0.5 ;  /* 0x3f0000001e1ea820 */ /* 0x000fc80000400000 */
[----:B------:R-:W-:Y:S01]  /*3800*/  @!P3 FMUL R26, R26, 0.5 ;  /* 0x3f0000001a1ab820 */ /* 0x000fe20000400000 */
[----:B------:R4:W5:Y:S01]  /*3810*/  MUFU.EX2 R46, R30 ;  /* 0x0000001e002e7308 */ /* 0x0009620000000800 */
[----:B-1----:R-:W-:Y:S01]  /*3820*/  @!P4 FMUL R38, R38, R38 ;  /* 0x000000262626c220 */ /* 0x002fe20000400000 */
[----:B------:R-:W-:Y:S01]  /*3830*/  FSETP.GEU.AND P4, PT, R31, -126, PT ;  /* 0xc2fc00001f00780b */ /* 0x000fe20003f8e000 */
[----:B--2---:R-:W-:-:S04]  /*3840*/  FADD R27, R36, R41 ;  /* 0x00000029241b7221 */ /* 0x004fc80000000000 */
[----:B------:R-:W-:Y:S01]  /*3850*/  @!P6 FMUL R42, R42, 0.5 ;  /* 0x3f0000002a2ae820 */ /* 0x000fe20000400000 */
[----:B------:R1:W2:Y:S01]  /*3860*/  MUFU.EX2 R47, R26 ;  /* 0x0000001a002f7308 */ /* 0x0002a20000000800 */
[----:B---3--:R-:W-:Y:S01]  /*3870*/  @!P5 FMUL R43, R43, R43 ;  /* 0x0000002b2b2bd220 */ /* 0x008fe20000400000 */
[----:B------:R-:W-:Y:S01]  /*3880*/  FSETP.GEU.AND P5, PT, R52, -126, PT ;  /* 0xc2fc00003400780b */ /* 0x000fe20003fae000 */
[----:B----4-:R-:W-:Y:S01]  /*3890*/  FADD R30, R9, R22 ;  /* 0x00000016091e7221 */ /* 0x010fe20000000000 */
[----:B------:R-:W-:-:S03]  /*38a0*/  FADD R22, R28, R15 ;  /* 0x0000000f1c167221 */ /* 0x000fc60000000000 */
[----:B------:R-:W-:Y:S01]  /*38b0*/  @!P4 FMUL R31, R31, 0.5 ;  /* 0x3f0000001f1fc820 */ /* 0x000fe20000400000 */
[----:B------:R-:W3:Y:S01]  /*38c0*/  MUFU.EX2 R49, R42 ;  /* 0x0000002a00317308 */ /* 0x000ee20000000800 */
[----:B-----5:R-:W-:Y:S01]  /*38d0*/  @!P2 FMUL R46, R46, R46 ;  /* 0x0000002e2e2ea220 */ /* 0x020fe20000400000 */
[----:B------:R-:W-:Y:S01]  /*38e0*/  FSETP.GEU.AND P2, PT, R54, -126, PT ;  /* 0xc2fc00003600780b */ /* 0x000fe20003f4e000 */
[----:B-1----:R-:W-:Y:S01]  /*38f0*/  FADD R26, R37, R20 ;  /* 0x00000014251a7221 */ /* 0x002fe20000000000 */
[----:B------:R-:W-:-:S03]  /*3900*/  FADD R22, R22, R27 ;  /* 0x0000001b16167221 */ /* 0x000fc60000000000 */
[----:B------:R-:W-:Y:S01]  /*3910*/  @!P5 FMUL R52, R52, 0.5 ;  /* 0x3f0000003434d820 */ /* 0x000fe20000400000 */
[----:B------:R1:W4:Y:S01]  /*3920*/  MUFU.EX2 R42, R31 ;  /* 0x0000001f002a7308 */ /* 0x0003220000000800 */
[----:B--2---:R-:W-:Y:S01]  /*3930*/  @!P3 FMUL R47, R47, R47 ;  /* 0x0000002f2f2fb220 */ /* 0x004fe20000400000 */
[----:B------:R-:W-:-:S03]  /*3940*/  FSETP.GEU.AND P3, PT, R40, -126, PT ;  /* 0xc2fc00002800780b */ /* 0x000fc60003f6e000 */
[----:B------:R-:W-:Y:S02]  /*3950*/  FADD R27, R34, R47 ;  /* 0x0000002f221b7221 */ /* 0x000fe40000000000 */
[----:B------:R-:W-:Y:S01]  /*3960*/  @!P2 FMUL R54, R54, 0.5 ;  /* 0x3f0000003636a820 */ /* 0x000fe20000400000 */
[----:B------:R-:W2:Y:S01]  /*3970*/  MUFU.EX2 R52, R52 ;  /* 0x0000003400347308 */ /* 0x000ea20000000800 */
[----:B---3--:R-:W-:Y:S01]  /*3980*/  @!P6 FMUL R49, R49, R49 ;  /* 0x000000313131e220 */ /* 0x008fe20000400000 */
[----:B------:R-:W-:Y:S01]  /*3990*/  FSETP.GEU.AND P6, PT, R50, -126, PT ;  /* 0xc2fc00003200780b */ /* 0x000fe20003fce000 */
[----:B-1----:R-:W-:Y:S01]  /*39a0*/  FADD R31, R11, R26 ;  /* 0x0000001a0b1f7221 */ /* 0x002fe20000000000 */
[----:B------:R-:W-:Y:S01]  /*39b0*/  FADD R11, R24, R13 ;  /* 0x0000000d180b7221 */ /* 0x000fe20000000000 */
[----:B------:R-:W-:Y:S01]  /*39c0*/  FADD R26, R32, R21 ;  /* 0x00000015201a7221 */ /* 0x000fe20000000000 */
[----:B------:R-:W-:Y:S01]  /*39d0*/  F2FP.BF16.F32.PACK_AB R24, R25, R24 ;  /* 0x000000181918723e */ /* 0x000fe200000010ff */
[----:B------:R-:W-:Y:S01]  /*39e0*/  @!P3 FMUL R40, R40, 0.5 ;  /* 0x3f0000002828b820 */ /* 0x000fe20000400000 */
[----:B------:R-:W1:Y:S01]  /*39f0*/  MUFU.EX2 R53, R54 ;  /* 0x0000003600357308 */ /* 0x000e620000000800 */
[----:B----4-:R-:W-:Y:S01]  /*3a00*/  @!P4 FMUL R42, R42, R42 ;  /* 0x0000002a2a2ac220 */ /* 0x010fe20000400000 */
[----:B------:R-:W-:Y:S01]  /*3a10*/  FSETP.GEU.AND P4, PT, R8, -126, PT ;  /* 0xc2fc00000800780b */ /* 0x000fe20003f8e000 */
[----:B------:R-:W-:Y:S01]  /*3a20*/  FADD R11, R11, R26 ;  /* 0x0000001a0b0b7221 */ /* 0x000fe20000000000 */
[----:B------:R-:W-:Y:S01]  /*3a30*/  FADD R26, R44, R49 ;  /* 0x000000312c1a7221 */ /* 0x000fe20000000000 */
[----:B------:R-:W-:Y:S01]  /*3a40*/  FADD R30, R30, R31 ;  /* 0x0000001f1e1e7221 */ /* 0x000fe20000000000 */
[----:B------:R-:W-:Y:S01]  /*3a50*/  F2FP.BF16.F32.PACK_AB R31, R43, R38 ;  /* 0x000000262b1f723e */ /* 0x000fe200000010ff */
[----:B------:R-:W-:Y:S01]  /*3a60*/  @!P6 FMUL R50, R50, 0.5 ;  /* 0x3f0000003232e820 */ /* 0x000fe20000400000 */
[----:B------:R-:W3:Y:S01]  /*3a70*/  MUFU.EX2 R40, R40 ;  /* 0x0000002800287308 */ /* 0x000ee20000000800 */
[----:B--2---:R-:W-:Y:S01]  /*3a80*/  @!P5 FMUL R52, R52, R52 ;  /* 0x000000343434d220 */ /* 0x004fe20000400000 */
[----:B------:R-:W-:Y:S01]  /*3a90*/  FSETP.GEU.AND P5, PT, R55, -126, PT ;  /* 0xc2fc00003700780b */ /* 0x000fe20003fae000 */
[----:B------:R-:W-:Y:S01]  /*3aa0*/  FADD R11, R11, R22 ;  /* 0x000000160b0b7221 */ /* 0x000fe20000000000 */
[----:B------:R-:W-:Y:S01]  /*3ab0*/  F2FP.BF16.F32.PACK_AB R25, R45, R44 ;  /* 0x0000002c2d19723e */ /* 0x000fe200000010ff */
[----:B------:R-:W-:-:S02]  /*3ac0*/  FADD R65, R39, R52 ;  /* 0x0000003427417221 */ /* 0x000fc40000000000 */
[----:B------:R-:W-:Y:S01]  /*3ad0*/  @!P4 FMUL R8, R8, 0.5 ;  /* 0x3f0000000808c820 */ /* 0x000fe20000400000 */
[----:B------:R2:W4:Y:S01]  /*3ae0*/  MUFU.EX2 R51, R50 ;  /* 0x0000003200337308 */ /* 0x0005220000000800 */
[----:B-1----:R-:W-:Y:S01]  /*3af0*/  @!P2 FMUL R53, R53, R53 ;  /* 0x000000353535a220 */ /* 0x002fe20000400000 */
[----:B------:R-:W-:-:S03]  /*3b00*/  FADD R30, R11, R30 ;  /* 0x0000001e0b1e7221 */ /* 0x000fc60000000000 */
[----:B------:R-:W-:Y:S01]  /*3b10*/  FADD R54, R38, R53 ;  /* 0x0000003526367221 */ /* 0x000fe20000000000 */
[----:B------:R-:W-:Y:S01]  /*3b20*/  F2FP.BF16.F32.PACK_AB R38, R20, R41 ;  /* 0x000000291426723e */ /* 0x000fe200000010ff */
[----:B------:R-:W-:Y:S01]  /*3b30*/  @!P5 FMUL R55, R55, 0.5 ;  /* 0x3f0000003737d820 */ /* 0x000fe20000400000 */
[----:B------:R-:W1:Y:S01]  /*3b40*/  MUFU.EX2 R9, R8 ;  /* 0x0000000800097308 */ /* 0x000e620000000800 */
[----:B--2---:R-:W-:Y:S01]  /*3b50*/  FADD R50, R45, R46 ;  /* 0x0000002e2d327221 */ /* 0x004fe20000000000 */
[----:B---3--:R-:W-:Y:S01]  /*3b60*/  @!P3 FMUL R40, R40, R40 ;  /* 0x000000282828b220 */ /* 0x008fe20000400000 */
[----:B------:R-:W-:Y:S02]  /*3b70*/  FADD R27, R27, R54 ;  /* 0x000000361b1b7221 */ /* 0x000fe40000000000 */
[----:B------:R-:W-:Y:S01]  /*3b80*/  FADD R66, R50, R65 ;  /* 0x0000004132427221 */ /* 0x000fe20000000000 */
[----:B------:R-:W-:Y:S01]  /*3b90*/  FADD R50, R35, R42 ;  /* 0x0000002a23327221 */ /* 0x000fe20000000000 */
[----:B------:R-:W-:Y:S01]  /*3ba0*/  FADD R67, R43, R40 ;  /* 0x000000282b437221 */ /* 0x000fe20000000000 */
[----:B------:R-:W2:Y:S01]  /*3bb0*/  MUFU.EX2 R8, R55 ;  /* 0x0000003700087308 */ /* 0x000ea20000000800 */
[----:B----4-:R-:W-:-:S02]  /*3bc0*/  @!P6 FMUL R51, R51, R51 ;  /* 0x000000333333e220 */ /* 0x010fc40000400000 */
[----:B------:R-:W-:Y:S01]  /*3bd0*/  FADD R67, R50, R67 ;  /* 0x0000004332437221 */ /* 0x000fe20000000000 */
[----:B------:R-:W-:Y:S01]  /*3be0*/  SHF.L.U32 R50, R68, 0x1f, RZ ;  /* 0x0000001f44327819 */ /* 0x000fe200000006ff */
[----:B------:R-:W-:Y:S02]  /*3bf0*/  FADD R65, R48, R51 ;  /* 0x0000003330417221 */ /* 0x000fe40000000000 */
[----:B------:R-:W-:Y:S01]  /*3c00*/  FADD R67, R66, R67 ;  /* 0x0000004342437221 */ /* 0x000fe20000000000 */
[----:B------:R3:W4:Y:S01]  /*3c10*/  SYNCS.PHASECHK.TRANS64.TRYWAIT P2, [UR6+0x4a00], R50 ;  /* 0x004a0032ff0075a7 */ /* 0x0007220008040146 */
[----:B------:R-:W-:Y:S01]  /*3c20*/  FADD R26, R26, R65 ;  /* 0x000000411a1a7221 */ /* 0x000fe20000000000 */
[----:B-1----:R-:W-:-:S03]  /*3c30*/  @!P4 FMUL R9, R9, R9 ;  /* 0x000000090909c220 */ /* 0x002fc60000400000 */
[----:B------:R-:W-:Y:S01]  /*3c40*/  FADD R26, R26, R27 ;  /* 0x0000001b1a1a7221 */ /* 0x000fe20000000000 */
[----:B------:R-:W-:Y:S01]  /*3c50*/  FFMA R0, R9, R0, R30 ;  /* 0x0000000009007223 */ /* 0x000fe2000000001e */
[----:B------:R-:W-:Y:S01]  /*3c60*/  F2FP.BF16.F32.PACK_AB R27, R35, R34 ;  /* 0x00000022231b723e */ /* 0x000fe200000010ff */
[-C--:B------:R-:W-:Y:S01]  /*3c70*/  FMUL R56, R56, R9.reuse ;  /* 0x0000000938387220 */ /* 0x080fe20000400000 */
[----:B------:R-:W-:Y:S01]  /*3c80*/  FADD R67, R26, R67 ;  /* 0x000000431a437221 */ /* 0x000fe20000000000 */
[----:B--2---:R-:W-:Y:S01]  /*3c90*/  @!P5 FMUL R8, R8, R8 ;  /* 0x000000080808d220 */ /* 0x004fe20000400000 */
[----:B------:R-:W-:Y:S01]  /*3ca0*/  F2FP.BF16.F32.PACK_AB R26, R29, R28 ;  /* 0x0000001c1d1a723e */ /* 0x000fe200000010ff */
[----:B------:R-:W-:Y:S01]  /*3cb0*/  FMUL R57, R57, R9 ;  /* 0x0000000939397220 */ /* 0x000fe20000400000 */
[----:B------:R-:W-:Y:S01]  /*3cc0*/  F2FP.BF16.F32.PACK_AB R28, R33, R32 ;  /* 0x00000020211c723e */ /* 0x000fe200000010ff */
[----:B------:R-:W-:Y:S01]  /*3cd0*/  FFMA R5, R8, R5, R67 ;  /* 0x0000000508057223 */ /* 0x000fe20000000043 */
[----:B------:R-:W-:Y:S01]  /*3ce0*/  F2FP.BF16.F32.PACK_AB R30, R37, R36 ;  /* 0x00000024251e723e */ /* 0x000fe200000010ff */
[-C--:B------:R-:W-:Y:S01]  /*3cf0*/  FMUL R60, R60, R9.reuse ;  /* 0x000000093c3c7220 */ /* 0x080fe20000400000 */
[----:B------:R-:W-:Y:S01]  /*3d00*/  FMUL R61, R61, R9 ;  /* 0x000000093d3d7220 */ /* 0x000fe20000400000 */
[-C--:B------:R-:W-:Y:S01]  /*3d10*/  FMUL R58, R58, R8.reuse ;  /* 0x000000083a3a7220 */ /* 0x080fe20000400000 */
[-C--:B------:R-:W-:Y:S01]  /*3d20*/  FMUL R59, R59, R8.reuse ;  /* 0x000000083b3b7220 */ /* 0x080fe20000400000 */
[-C--:B------:R-:W-:Y:S01]  /*3d30*/  FMUL R62, R62, R8.reuse ;  /* 0x000000083e3e7220 */ /* 0x080fe20000400000 */
[----:B------:R-:W-:Y:S01]  /*3d40*/  FMUL R63, R63, R8 ;  /* 0x000000083f3f7220 */ /* 0x000fe20000400000 */
[----:B------:R-:W-:-:S02]  /*3d50*/  F2FP.BF16.F32.PACK_AB R29, R39, R48 ;  /* 0x00000030271d723e */ /* 0x000fc400000010ff */
[----:B------:R-:W-:Y:S02]  /*3d60*/  F2FP.BF16.F32.PACK_AB R32, R12, R13 ;  /* 0x0000000d0c20723e */ /* 0x000fe400000010ff */
[----:B------:R-:W-:Y:S02]  /*3d70*/  F2FP.BF16.F32.PACK_AB R33, R46, R49 ;  /* 0x000000312e21723e */ /* 0x000fe400000010ff */
[----:B------:R-:W-:Y:S02]  /*3d80*/  F2FP.BF16.F32.PACK_AB R34, R14, R15 ;  /* 0x0000000f0e22723e */ /* 0x000fe400000010ff */
[----:B------:R-:W-:Y:S02]  /*3d90*/  F2FP.BF16.F32.PACK_AB R35, R42, R47 ;  /* 0x0000002f2a23723e */ /* 0x000fe400000010ff */
[----:B------:R-:W-:Y:S02]  /*3da0*/  F2FP.BF16.F32.PACK_AB R36, R10, R21 ;  /* 0x000000150a24723e */ /* 0x000fe400000010ff */
[----:B------:R-:W-:Y:S01]  /*3db0*/  F2FP.BF16.F32.PACK_AB R37, R52, R51 ;  /* 0x000000333425723e */ /* 0x000fe200000010ff */
[----:B---3--:R-:W-:Y:S06]  /*3dc0*/  @!P0 BRA `(.L_x_29) ;  /* 0x0000000000048947 */ /* 0x008fec0003800000 */
[----:B------:R-:W-:Y:S01]  /*3dd0*/  BPT.TRAP 0x1 ;  /* 0x000000040000795c */ /* 0x000fe20000300000 */
.L_x_29:
[----:B----4-:R-:W-:Y:S05]  /*3de0*/  @P2 BRA `(.L_x_30) ;  /* 0x0000000000082947 */ /* 0x010fea0003800000 */
[----:B------:R-:W1:Y:S02]  /*3df0*/  SYNCS.PHASECHK.TRANS64.TRYWAIT P2, [UR6+0x4a00], R50 ;  /* 0x004a0032ff0075a7 */ /* 0x000e640008040146 */
[----:B-1----:R-:W-:Y:S05]  /*3e00*/  @!P2 BRA `(.L_x_31) ;  /* 0x00000048000ca947 */ /* 0x002fea0003800000 */
.L_x_30:
[----:B------:R-:W-:Y:S01]  /*3e10*/  ULEA UR10, UR45, UR51, 0x7 ;  /* 0x000000332d0a7291 */ /* 0x000fe2000f8e383f */
[----:B------:R-:W-:Y:S01]  /*3e20*/  WARPGROUP.ARRIVE ;  /* 0x00000000000079c5 */ /* 0x000fe20000000000 */
[----:B------:R-:W-:Y:S01]  /*3e30*/  UMOV UR7, 0xc0000010 ;  /* 0xc000001000077882 */ /* 0x000fe20000000000 */
[----:B------:R-:W-:-:S04]  /*3e40*/  F2FP.BF16.F32.PACK_AB R39, R40, R53 ;  /* 0x000000352827723e */ /* 0x000fc800000010ff */
[----:B------:R-:W-:Y:S02]  /*3e50*/  UMOV UR6, UR10 ;  /* 0x0000000a00067c82 */ /* 0x000fe40008000000 */
        /* <DEDUP_REMOVED lines=19> */
.L_x_32:
[----:B------:R-:W-:-:S04]  /*3f90*/  ULEA UR6, UR8, UR50, 0x3 ;  /* 0x0000003208067291 */ /* 0x000fc8000f8e183f */
[----:B------:R-:W-:-:S04]  /*3fa0*/  UIADD3 UR6, UR6, 0x4a28, URZ ;  /* 0x00004a2806067890 */ /* 0x000fc8000fffe03f */
[----:B------:R-:W-:-:S09]  /*3fb0*/  UPRMT UR6, URZ, 0x654, UR6 ;  /* 0x000006543f067896 */ /* 0x000fd20008000006 */
[----:B------:R-:W-:Y:S01]  /*3fc0*/  SYNCS.ARRIVE.TRANS64.RED.A1T0 RZ, [UR6], RZ ;  /* 0x000000ffffff79a7 */ /* 0x000fe20008100406 */
[----:B------:R-:W-:Y:S05]  /*3fd0*/  @P1 BRA `(.L_x_33) ;  /* 0x0000000000041947 */ /* 0x000fea0003800000 */
[----:B------:R-:W-:Y:S01]  /*3fe0*/  BPT.TRAP 0x1 ;  /* 0x000000040000795c */ /* 0x000fe20000300000 */
.L_x_33:
[----:B------:R-:W-:-:S04]  /*3ff0*/  UIADD3 UR8, UR8, 0x1, URZ ;  /* 0x0000000108087890 */ /* 0x000fc8000fffe03f */
[----:B------:R-:W-:-:S04]  /*4000*/  UISETP.NE.AND UP0, UPT, UR8, 0x5, UPT ;  /* 0x000000050800788c */ /* 0x000fc8000bf05270 */
[----:B------:R-:W-:Y:S01]  /*4010*/  USEL UR8, UR8, URZ, UP0 ;  /* 0x0000003f08087287 */ /* 0x000fe20008000000 */
[----:B------:R-:W-:Y:S11]  /*4020*/  @!P0 BRA `(.L_x_34) ;  /* 0x0000000000048947 */ /* 0x000ff60003800000 */
[----:B------:R-:W-:Y:S01]  /*4030*/  BPT.TRAP 0x1 ;  /* 0x000000040000795c */ /* 0x000fe20000300000 */
.L_x_34:
[----:B------:R-:W-:-:S04]  /*4040*/  ULEA UR6, UR8, UR50, 0x3 ;  /* 0x0000003208067291 */ /* 0x000fc8000f8e183f */
[----:B------:R-:W-:-:S04]  /*4050*/  UIADD3 UR6, UR6, 0x4a28, URZ ;  /* 0x00004a2806067890 */ /* 0x000fc8000fffe03f */
[----:B------:R-:W-:-:S09]  /*4060*/  UPRMT UR6, URZ, 0x654, UR6 ;  /* 0x000006543f067896 */ /* 0x000fd20008000006 */
[----:B------:R-:W-:Y:S01]  /*4070*/  SYNCS.ARRIVE.TRANS64.RED.A1T0 RZ, [UR6], RZ ;  /* 0x000000ffffff79a7 */ /* 0x000fe20008100406 */
[----:B------:R-:W-:Y:S05]  /*4080*/  @P1 BRA `(.L_x_35) ;  /* 0x0000000000041947 */ /* 0x000fea0003800000 */
[----:B------:R-:W-:Y:S01]  /*4090*/  BPT.TRAP 0x1 ;  /* 0x000000040000795c */ /* 0x000fe20000300000 */
.L_x_35:
[----:B------:R-:W-:Y:S01]  /*40a0*/  UIADD3 UR45, UR45, 0x1, URZ ;  /* 0x000000012d2d7890 */ /* 0x000fe2000fffe03f */
[C---:B------:R-:W-:Y:S01]  /*40b0*/  ISETP.GT.AND P2, PT, R7.reuse, 0x2, PT ;  /* 0x000000020700780c */ /* 0x040fe20003f44270 */
[----:B------:R-:W-:Y:S01]  /*40c0*/  UIADD3 UR8, UR8, 0x1, URZ ;  /* 0x0000000108087890 */ /* 0x000fe2000fffe03f */
[----:B------:R-:W-:Y:S01]  /*40d0*/  VIADD R7, R7, 0xffffffff ;  /* 0xffffffff07077836 */ /* 0x000fe20000000000 */
[----:B------:R-:W-:Y:S01]  /*40e0*/  UISETP.NE.AND UP1, UPT, UR45, 0x5, UPT ;  /* 0x000000052d00788c */ /* 0x000fe2000bf25270 */
[----:B------:R-:W-:Y:S01]  /*40f0*/  VIADD R3, R3, 0x40 ;  /* 0x0000004003037836 */ /* 0x000fe20000000000 */
[----:B------:R-:W-:Y:S01]  /*4100*/  UISETP.NE.AND UP0, UPT, UR8, 0x5, UPT ;  /* 0x000000050800788c */ /* 0x000fe2000bf05270 */
[----:B-1----:R-:W-:Y:S01]  /*4110*/  IMAD.MOV.U32 R9, RZ, RZ, R4 ;  /* 0x000000ffff097224 */ /* 0x002fe200078e0004 */
[----:B------:R-:W-:Y:S01]  /*4120*/  USEL UR6, URZ, 0x1, UP1 ;  /* 0x000000013f067887 */ /* 0x000fe20008800000 */
[----:B------:R-:W-:Y:S01]  /*4130*/  IMAD.MOV.U32 R11, RZ, RZ, R6 ;  /* 0x000000ffff0b7224 */ /* 0x000fe200078e0006 */
[----:B------:R-:W-:-:S02]  /*4140*/  USEL UR8, UR8, URZ, UP0 ;  /* 0x0000003f08087287 */ /* 0x000fc40008000000 */
[----:B------:R-:W-:Y:S02]  /*4150*/  USEL UR45, UR45, URZ, UP1 ;  /* 0x0000003f2d2d7287 */ /* 0x000fe40008800000 */
[----:B------:R-:W-:Y:S01]  /*4160*/  LOP3.LUT R22, R68, UR6, RZ, 0x3c, !PT ;  /* 0x0000000644167c12 */ /* 0x000fe2000f8e3cff */
[----:B------:R-:W-:Y:S09]  /*4170*/  @P2 BRA `(.L_x_36) ;  /* 0xffffffe800782947 */ /* 0x000ff2000383ffff */
.L_x_25:
[----:B------:R-:W-:-:S13]  /*4180*/  ISETP.GE.AND P2, PT, R7, 0x1, PT ;  /* 0x000000010700780c */ /* 0x000fda0003f46270 */
[----:B------:R-:W-:Y:S05]  /*4190*/  @!P2 BRA `(.L_x_37) ;  /* 0x00000018009ca947 */ /* 0x000fea0003800000 */
[----:B------:R-:W-:Y:S01]  /*41a0*/  IMAD.MOV.U32 R8, RZ, RZ, R4 ;  /* 0x000000ffff087224 */ /* 0x000fe200078e0004 */
[----:B------:R-:W-:Y:S01]  /*41b0*/  ULDC UR11, c[0x0][0x28c] ;  /* 0x0000a300000b7ab9 */ /* 0x000fe20000000800 */
[----:B------:R-:W-:Y:S01]  /*41c0*/  IMAD.MOV.U32 R9, RZ, RZ, R6 ;  /* 0x000000ffff097224 */ /* 0x000fe200078e0006 */
[----:B------:R-:W-:-:S06]  /*41d0*/  ULDC UR12, c[0x0][0x604] ;  /* 0x00018100000c7ab9 */ /* 0x000fcc0000000800 */
.L_x_48:
[----:B------:R-:W-:Y:S05]  /*41e0*/  @!P0 BRA `(.L_x_38) ;  /* 0x0000000000048947 */ /* 0x000fea0003800000 */
[----:B------:R-:W-:Y:S01]  /*41f0*/  BPT.TRAP 0x1 ;  /* 0x000000040000795c */ /* 0x000fe20000300000 */
.L_x_38:
[----:B------:R-:W-:Y:S01]  /*4200*/  ULEA UR6, UR45, UR50, 0x3 ;  /* 0x000000322d067291 */ /* 0x000fe2000f8e183f */
[----:B------:R-:W-:-:S08]  /*4210*/  SHF.L.U32 R4, R22, 0x1f, RZ ;  /* 0x0000001f16047819 */ /* 0x000fd000000006ff */
[----:B------:R-:W1:Y:S02]  /*4220*/  SYNCS.PHASECHK.TRANS64.TRYWAIT P2, [UR6+0x4a00], R4 ;  /* 0x004a0004ff0075a7 */ /* 0x000e640008040146 */
[----:B-1----:R-:W-:Y:S05]  /*4230*/  @!P2 BRA `(.L_x_39) ;  /* 0x000000440018a947 */ /* 0x002fea0003800000 */
.L_x_124:
        /* <DEDUP_REMOVED lines=12> */
.L_x_40:
[C---:B-1----:R-:W-:Y:S01]  /*4300*/  VIADD R4, R3.reuse, 0x1 ;  /* 0x0000000103047836 */ /* 0x042fe20000000000 */
[C---:B------:R-:W-:Y:S01]  /*4310*/  ISETP.GE.AND P5, PT, R3.reuse, UR11, PT ;  /* 0x0000000b03007c0c */ /* 0x040fe2000bfa6270 */
[C---:B------:R-:W-:Y:S01]  /*4320*/  VIADD R6, R3.reuse, 0x8 ;  /* 0x0000000803067836 */ /* 0x040fe20000000000 */
[----:B------:R-:W-:Y:S01]  /*4330*/  P2R R15, PR, RZ, 0x2 ;  /* 0x00000002ff0f7803 */ /* 0x000fe20000000000 */
[C---:B------:R-:W-:Y:S01]  /*4340*/  VIADD R10, R3.reuse, 0x9 ;  /* 0x00000009030a7836 */ /* 0x040fe20000000000 */
[----:B------:R-:W-:Y:S01]  /*4350*/  ISETP.GE.AND P6, PT, R4, UR11, PT ;  /* 0x0000000b04007c0c */ /* 0x000fe2000bfc6270 */
[----:B------:R-:W-:Y:S01]  /*4360*/  ULEA UR6, UR45, UR50, 0x3 ;  /* 0x000000322d067291 */ /* 0x000fe2000f8e183f */
[C---:B------:R-:W-:Y:S02]  /*4370*/  IADD3 R4, R3.reuse, 0x10, RZ ;  /* 0x0000001003047810 */ /* 0x040fe40007ffe0ff */
[----:B------:R-:W-:Y:S02]  /*4380*/  FSEL R26, R26, -INF , !P5 ;  /* 0xff8000001a1a7808 */ /* 0x000fe40006800000 */
[----:B------:R-:W-:Y:S01]  /*4390*/  ISETP.GE.AND P4, PT, R4, UR11, PT ;  /* 0x0000000b04007c0c */ /* 0x000fe2000bf86270 */
[C---:B------:R-:W-:Y:S01]  /*43a0*/  VIADD R4, R3.reuse, 0x11 ;  /* 0x0000001103047836 */ /* 0x040fe20000000000 */
[----:B------:R-:W-:Y:S01]  /*43b0*/  ISETP.GE.AND P2, PT, R6, UR11, PT ;  /* 0x0000000b06007c0c */ /* 0x000fe2000bf46270 */
[----:B------:R-:W-:Y:S01]  /*43c0*/  VIADD R6, R3, 0x18 ;  /* 0x0000001803067836 */ /* 0x000fe20000000000 */
[----:B------:R-:W-:-:S02]  /*43d0*/  FSEL R11, R24, -INF , !P5 ;  /* 0xff800000180b7808 */ /* 0x000fc40006800000 */
[----:B------:R-:W-:Y:S02]  /*43e0*/  ISETP.GE.AND P5, PT, R4, UR11, PT ;  /* 0x0000000b04007c0c */ /* 0x000fe4000bfa6270 */
[----:B------:R-:W-:Y:S02]  /*43f0*/  FSEL R27, R27, -INF , !P6 ;  /* 0xff8000001b1b7808 */ /* 0x000fe40007000000 */
[----:B------:R-:W-:Y:S02]  /*4400*/  FMNMX R4, R26, R9, !PT ;  /* 0x000000091a047209 */ /* 0x000fe40007800000 */
[----:B------:R-:W-:Y:S02]  /*4410*/  FSEL R25, R25, -INF , !P6 ;  /* 0xff80000019197808 */ /* 0x000fe40007000000 */
[----:B------:R-:W-:Y:S01]  /*4420*/  ISETP.GE.AND P3, PT, R10, UR11, PT ;  /* 0x0000000b0a007c0c */ /* 0x000fe2000bf66270 */
[C---:B------:R-:W-:Y:S01]  /*4430*/  VIADD R10, R3.reuse, 0x28 ;  /* 0x00000028030a7836 */ /* 0x040fe20000000000 */
[----:B------:R-:W-:Y:S01]  /*4440*/  ISETP.GE.AND P6, PT, R6, UR11, PT ;  /* 0x0000000b06007c0c */ /* 0x000fe2000bfc6270 */
[----:B------:R-:W-:Y:S01]  /*4450*/  VIADD R6, R3, 0x19 ;  /* 0x0000001903067836 */ /* 0x000fe20000000000 */
[----:B------:R-:W-:-:S02]  /*4460*/  FSEL R30, R30, -INF , !P2 ;  /* 0xff8000001e1e7808 */ /* 0x000fc40005000000 */
[----:B------:R-:W-:Y:S02]  /*4470*/  FMNMX R13, R27, R4, !PT ;  /* 0x000000041b0d7209 */ /* 0x000fe40007800000 */
[----:B------:R-:W-:Y:S02]  /*4480*/  FSEL R31, R31, -INF , !P3 ;  /* 0xff8000001f1f7808 */ /* 0x000fe40005800000 */
[----:B------:R-:W-:Y:S02]  /*4490*/  FMNMX R4, R30, R13, !PT ;  /* 0x0000000d1e047209 */ /* 0x000fe40007800000 */
[----:B------:R-:W-:Y:S02]  /*44a0*/  FSEL R28, R28, -INF , !P2 ;  /* 0xff8000001c1c7808 */ /* 0x000fe40005000000 */
[----:B------:R-:W-:Y:S01]  /*44b0*/  ISETP.GE.AND P2, PT, R6, UR11, PT ;  /* 0x0000000b06007c0c */ /* 0x000fe2000bf46270 */
[----:B------:R-:W-:Y:S01]  /*44c0*/  VIADD R6, R3, 0x20 ;  /* 0x0000002003067836 */ /* 0x000fe20000000000 */
[----:B------:R-:W-:-:S02]  /*44d0*/  FSEL R34, R34, -INF , !P4 ;  /* 0xff80000022227808 */ /* 0x000fc40006000000 */
[----:B------:R-:W-:Y:S02]  /*44e0*/  FMNMX R13, R31, R4, !PT ;  /* 0x000000041f0d7209 */ /* 0x000fe40007800000 */
[----:B------:R-:W-:Y:S02]  /*44f0*/  FSEL R29, R29, -INF , !P3 ;  /* 0xff8000001d1d7808 */ /* 0x000fe40005800000 */
[----:B------:R-:W-:Y:S01]  /*4500*/  ISETP.GE.AND P3, PT, R6, UR11, PT ;  /* 0x0000000b06007c0c */ /* 0x000fe2000bf66270 */
[----:B------:R-:W-:Y:S01]  /*4510*/  VIADD R6, R3, 0x21 ;  /* 0x0000002103067836 */ /* 0x000fe20000000000 */
[----:B------:R-:W-:Y:S02]  /*4520*/  FSEL R35, R35, -INF , !P5 ;  /* 0xff80000023237808 */ /* 0x000fe40006800000 */
[----:B------:R-:W-:Y:S02]  /*4530*/  FMNMX R4, R34, R13, !PT ;  /* 0x0000000d22047209 */ /* 0x000fe40007800000 */
        /* <DEDUP_REMOVED lines=8> */
[----:B------:R-:W-:Y:S01]  /*45c0*/  ISETP.GE.AND P6, PT, R6, UR11, PT ;  /* 0x0000000b06007c0c */ /* 0x000fe2000bfc6270 */
[----:B------:R-:W-:Y:S01]  /*45d0*/  VIADD R6, R3, 0x30 ;  /* 0x0000003003067836 */ /* 0x000fe20000000000 */
[----:B------:R-:W-:Y:S02]  /*45e0*/  FSEL R42, R42, -INF , !P3 ;  /* 0xff8000002a2a7808 */ /* 0x000fe40005800000 */
[----:B------:R-:W-:Y:S02]  /*45f0*/  FMNMX R13, R39, R4, !PT ;  /* 0x00000004270d7209 */ /* 0x000fe40007800000 */
[----:B------:R-:W-:Y:S02]  /*4600*/  FSEL R32, R32, -INF , !P4 ;  /* 0xff80000020207808 */ /* 0x000fe40006000000 */
[----:B------:R-:W-:Y:S02]  /*4610*/  ISETP.GE.AND P4, PT, R10, UR11, PT ;  /* 0x0000000b0a007c0c */ /* 0x000fe4000bf86270 */
        /* <DEDUP_REMOVED lines=24> */
[----:B------:R-:W-:Y:S02]  /*47a0*/  FMNMX R4, R54, R13, !PT ;  /* 0x0000000d36047209 */ /* 0x000fe40007800000 */
[----:B------:R-:W-:Y:S02]  /*47b0*/  FSEL R45, R45, -INF , !P6 ;  /* 0xff8000002d2d7808 */ /* 0x000fe40007000000 */
[----:B------:R-:W-:Y:S02]  /*47c0*/  FMNMX R10, R55, R4, !PT ;  /* 0x00000004370a7209 */ /* 0x000fe40007800000 */
[----:B------:R-:W-:-:S02]  /*47d0*/  FMNMX R4, R11, R8, !PT ;  /* 0x000000080b047209 */ /* 0x000fc40007800000 */
[----:B------:R-:W-:Y:S01]  /*47e0*/  FSEL R48, R48, -INF , !P2 ;  /* 0xff80000030307808 */ /* 0x000fe20005000000 */
[----:B------:R-:W1:Y:S01]  /*47f0*/  SHFL.BFLY PT, R13, R10, 0x1, 0x1f ;  /* 0x0c201f000a0d7f89 */ /* 0x000e6200000e0000 */
[----:B------:R-:W-:Y:S02]  /*4800*/  FSEL R53, R53, -INF , !P4 ;  /* 0xff80000035357808 */ /* 0x000fe40006000000 */
[----:B------:R-:W-:Y:S02]  /*4810*/  FSEL R49, R49, -INF , !P3 ;  /* 0xff80000031317808 */ /* 0x000fe40005800000 */
[----:B------:R-:W-:Y:S02]  /*4820*/  FSEL R52, R52, -INF , !P5 ;  /* 0xff80000034347808 */ /* 0x000fe40006800000 */
[----:B-1----:R-:W-:-:S05]  /*4830*/  FMNMX R12, R10, R13, !PT ;  /* 0x0000000d0a0c7209 */ /* 0x002fca0007800000 */
[----:B------:R-:W1:Y:S02]  /*4840*/  SHFL.BFLY PT, R13, R12, 0x2, 0x1f ;  /* 0x0c401f000c0d7f89 */ /* 0x000e6400000e0000 */
[----:B-1----:R-:W-:Y:S02]  /*4850*/  FMNMX R6, R12, R13, !PT ;  /* 0x0000000d0c067209 */ /* 0x002fe40007800000 */
[----:B------:R-:W-:Y:S02]  /*4860*/  FMNMX R13, R25, R4, !PT ;  /* 0x00000004190d7209 */ /* 0x000fe40007800000 */
[----:B------:R-:W-:Y:S02]  /*4870*/  FSETP.NEU.AND P1, PT, R6, -INF , PT ;  /* 0xff8000000600780b */ /* 0x000fe40003f2d000 */
[----:B------:R-:W-:Y:S02]  /*4880*/  FMNMX R4, R28, R13, !PT ;  /* 0x0000000d1c047209 */ /* 0x000fe40007800000 */
[----:B------:R-:W-:-:S02]  /*4890*/  FSEL R14, R6, RZ, P1 ;  /* 0x000000ff060e7208 */ /* 0x000fc40000800000 */
[----:B------:R-:W-:Y:S02]  /*48a0*/  FMNMX R13, R29, R4, !PT ;  /* 0x000000041d0d7209 */ /* 0x000fe40007800000 */
[----:B------:R-:W-:Y:S01]  /*48b0*/  ISETP.NE.AND P1, PT, R15, RZ, PT ;  /* 0x000000ff0f00720c */ /* 0x000fe20003f25270 */
[----:B------:R-:W-:Y:S01]  /*48c0*/  FMUL R10, R14, UR12 ;  /* 0x0000000c0e0a7c20 */ /* 0x000fe20008400000 */
[----:B------:R-:W-:Y:S01]  /*48d0*/  FMNMX R4, R32, R13, !PT ;  /* 0x0000000d20047209 */ /* 0x000fe20007800000 */
[----:B------:R-:W-:Y:S02]  /*48e0*/  FADD R14, -R14, R9 ;  /* 0x000000090e0e7221 */ /* 0x000fe40000000100 */
[--C-:B------:R-:W-:Y:S01]  /*48f0*/  FFMA R26, R26, UR12, -R10.reuse ;  /* 0x0000000c1a1a7c23 */ /* 0x100fe2000800080a */
[----:B------:R-:W-:Y:S01]  /*4900*/  FMNMX R13, R33, R4, !PT ;  /* 0x00000004210d7209 */ /* 0x000fe20007800000 */
[--C-:B------:R-:W-:Y:S01]  /*4910*/  FFMA R27, R27, UR12, -R10.reuse ;  /* 0x0000000c1b1b7c23 */ /* 0x100fe2000800080a */
[--C-:B------:R-:W-:Y:S01]  /*4920*/  FFMA R34, R34, UR12, -R10.reuse ;  /* 0x0000000c22227c23 */ /* 0x100fe2000800080a */
        /* <DEDUP_REMOVED lines=16> */
[----:B------:R-:W-:Y:S01]  /*4a30*/  @!P6 FMUL R26, R26, 0.5 ;  /* 0x3f0000001a1ae820 */ /* 0x000fe20000400000 */
[----:B------:R-:W-:Y:S01]  /*4a40*/  FMNMX R4, R44, R13, !PT ;  /* 0x0000000d2c047209 */ /* 0x000fe20007800000 */
[--C-:B------:R-:W-:Y:S01]  /*4a50*/  FFMA R47, R47, UR12, -R10.reuse ;  /* 0x0000000c2f2f7c23 */ /* 0x100fe2000800080a */
[----:B------:R-:W-:Y:S01]  /*4a60*/  FSETP.GEU.AND P3, PT, R30, -126, PT ;  /* 0xc2fc00001e00780b */ /* 0x000fe20003f6e000 */
[----:B------:R-:W-:Y:S01]  /*4a70*/  @!P2 FMUL R27, R27, 0.5 ;  /* 0x3f0000001b1ba820 */ /* 0x000fe20000400000 */
[----:B------:R-:W-:Y:S01]  /*4a80*/  FMNMX R13, R45, R4, !PT ;  /* 0x000000042d0d7209 */ /* 0x000fe20007800000 */
[----:B------:R-:W1:Y:S01]  /*4a90*/  MUFU.EX2 R65, R26 ;  /* 0x0000001a00417308 */ /* 0x000e620000000800 */
[--C-:B------:R-:W-:Y:S01]  /*4aa0*/  FFMA R51, R51, UR12, -R10.reuse ;  /* 0x0000000c33337c23 */ /* 0x100fe2000800080a */
[----:B------:R-:W-:Y:S01]  /*4ab0*/  @!P4 FMUL R34, R34, 0.5 ;  /* 0x3f0000002222c820 */ /* 0x000fe20000400000 */
[----:B------:R-:W-:Y:S01]  /*4ac0*/  FMNMX R4, R48, R13, !PT ;  /* 0x0000000d30047209 */ /* 0x000fe20007800000 */
[----:B------:R-:W-:Y:S01]  /*4ad0*/  FFMA R55, R55, UR12, -R10 ;  /* 0x0000000c37377c23 */ /* 0x000fe2000800080a */
[----:B------:R-:W-:Y:S01]  /*4ae0*/  FMUL R14, R14, UR12 ;  /* 0x0000000c0e0e7c20 */ /* 0x000fe20008400000 */
[----:B------:R-:W-:Y:S01]  /*4af0*/  @!P5 FMUL R31, R31, 0.5 ;  /* 0x3f0000001f1fd820 */ /* 0x000fe20000400000 */
[----:B------:R-:W-:Y:S01]  /*4b00*/  FMNMX R13, R49, R4, !PT ;  /* 0x00000004310d7209 */ /* 0x000fe20007800000 */
[----:B------:R-:W2:Y:S02]  /*4b10*/  MUFU.EX2 R66, R27 ;  /* 0x0000001b00427308 */ /* 0x000ea40000000800 */
[----:B------:R-:W-:Y:S01]  /*4b20*/  @!P3 FMUL R30, R30, 0.5 ;  /* 0x3f0000001e1eb820 */ /* 0x000fe20000400000 */
[----:B------:R-:W-:-:S04]  /*4b30*/  FMNMX R4, R52, R13, !PT ;  /* 0x0000000d34047209 */ /* 0x000fc80007800000 */
[----:B------:R-:W-:Y:S01]  /*4b40*/  FMNMX R4, R53, R4, !PT ;  /* 0x0000000435047209 */ /* 0x000fe20007800000 */
[----:B------:R-:W3:Y:S01]  /*4b50*/  MUFU.EX2 R69, R34 ;  /* 0x0000002200457308 */ /* 0x000ee20000000800 */
[----:B-1----:R-:W-:Y:S01]  /*4b60*/  @!P6 FMUL R65, R65, R65 ;  /* 0x000000414141e220 */ /* 0x002fe20000400000 */
[----:B------:R-:W-:Y:S02]  /*4b70*/  FSETP.GEU.AND P6, PT, R35, -126, PT ;  /* 0xc2fc00002300780b */ /* 0x000fe40003fce000 */
[----:B------:R-:W1:Y:S04]  /*4b80*/  SHFL.BFLY PT, R13, R4, 0x1, 0x1f ;  /* 0x0c201f00040d7f89 */ /* 0x000e6800000e0000 */
[----:B------:R-:W4:Y:S01]  /*4b90*/  MUFU.EX2 R68, R31 ;  /* 0x0000001f00447308 */ /* 0x000f220000000800 */
[----:B--2---:R-:W-:Y:S01]  /*4ba0*/  @!P2 FMUL R66, R66, R66 ;  /* 0x000000424242a220 */ /* 0x004fe20000400000 */
[----:B------:R-:W-:-:S05]  /*4bb0*/  FSETP.GEU.AND P2, PT, R38, -126, PT ;  /* 0xc2fc00002600780b */ /* 0x000fca0003f4e000 */
[----:B------:R-:W-:Y:S01]  /*4bc0*/  @!P6 FMUL R35, R35, 0.5 ;  /* 0x3f0000002323e820 */ /* 0x000fe20000400000 */
[----:B------:R-:W2:Y:S01]  /*4bd0*/  MUFU.EX2 R67, R30 ;  /* 0x0000001e00437308 */ /* 0x000ea20000000800 */
[----:B---3--:R-:W-:Y:S01]  /*4be0*/  @!P4 FMUL R69, R69, R69 ;  /* 0x000000454545c220 */ /* 0x008fe20000400000 */
[----:B------:R-:W-:-:S05]  /*4bf0*/  FSETP.GEU.AND P4, PT, R43, -126, PT ;  /* 0xc2fc00002b00780b */ /* 0x000fca0003f8e000 */
[----:B------:R-:W-:Y:S01]  /*4c00*/  @!P2 FMUL R38, R38, 0.5 ;  /* 0x3f0000002626a820 */ /* 0x000fe20000400000 */
[----:B------:R-:W3:Y:S01]  /*4c10*/  MUFU.EX2 R42, R35 ;  /* 0x00000023002a7308 */ /* 0x000ee20000000800 */
[----:B----4-:R-:W-:Y:S01]  /*4c20*/  @!P5 FMUL R68, R68, R68 ;  /* 0x000000444444d220 */ /* 0x010fe20000400000 */
[----:B------:R-:W-:Y:S02]  /*4c30*/  FSETP.GEU.AND P5, PT, R15, -126, PT ;  /* 0xc2fc00000f00780b */ /* 0x000fe40003fae000 */
[----:B-1----:R-:W-:-:S03]  /*4c40*/  FMNMX R4, R4, R13, !PT ;  /* 0x0000000d04047209 */ /* 0x002fc60007800000 */
[----:B------:R-:W-:Y:S01]  /*4c50*/  @!P4 FMUL R43, R43, 0.5 ;  /* 0x3f0000002b2bc820 */ /* 0x000fe20000400000 */
[----:B------:R-:W1:Y:S01]  /*4c60*/  MUFU.EX2 R39, R38 ;  /* 0x0000002600277308 */ /* 0x000e620000000800 */
[----:B--2---:R-:W-:Y:S01]  /*4c70*/  @!P3 FMUL R67, R67, R67 ;  /* 0x000000434343b220 */ /* 0x004fe20000400000 */
[----:B------:R-:W-:Y:S01]  /*4c80*/  FSETP.GEU.AND P3, PT, R12, -126, PT ;  /* 0xc2fc00000c00780b */ /* 0x000fe20003f6e000 */
[----:B------:R-:W2:Y:S04]  /*4c90*/  SHFL.BFLY PT, R13, R4, 0x2, 0x1f ;  /* 0x0c401f00040d7f89 */ /* 0x000ea800000e0000 */
[----:B------:R-:W-:Y:S01]  /*4ca0*/  @!P5 FMUL R15, R15, 0.5 ;  /* 0x3f0000000f0fd820 */ /* 0x000fe20000400000 */
[----:B------:R-:W4:Y:S01]  /*4cb0*/  MUFU.EX2 R43, R43 ;  /* 0x0000002b002b7308 */ /* 0x000f220000000800 */
[----:B---3--:R-:W-:Y:S01]  /*4cc0*/  @!P6 FMUL R42, R42, R42 ;  /* 0x0000002a2a2ae220 */ /* 0x008fe20000400000 */
[----:B------:R-:W-:-:S05]  /*4cd0*/  FSETP.GEU.AND P6, PT, R20, -126, PT ;  /* 0xc2fc00001400780b */ /* 0x000fca0003fce000 */
[----:B------:R-:W-:Y:S01]  /*4ce0*/  @!P3 FMUL R12, R12, 0.5 ;  /* 0x3f0000000c0cb820 */ /* 0x000fe20000400000 */
[----:B------:R3:W5:Y:S01]  /*4cf0*/  MUFU.EX2 R46, R15 ;  /* 0x0000000f002e7308 */ /* 0x0007620000000800 */
[----:B-1----:R-:W-:Y:S01]  /*4d00*/  @!P2 FMUL R39, R39, R39 ;  /* 0x000000272727a220 */ /* 0x002fe20000400000 */
[----:B------:R-:W-:-:S05]  /*4d10*/  FSETP.GEU.AND P2, PT, R47, -126, PT ;  /* 0xc2fc00002f00780b */ /* 0x000fca0003f4e000 */
[----:B------:R-:W-:Y:S01]  /*4d20*/  @!P6 FMUL R20, R20, 0.5 ;  /* 0x3f0000001414e820 */ /* 0x000fe20000400000 */
[----:B------:R1:W5:Y:S01]  /*4d30*/  MUFU.EX2 R70, R12 ;  /* 0x0000000c00467308 */ /* 0x0003620000000800 */
[----:B----4-:R-:W-:Y:S01]  /*4d40*/  @!P4 FMUL R43, R43, R43 ;  /* 0x0000002b2b2bc220 */ /* 0x010fe20000400000 */
[----:B------:R-:W-:Y:S01]  /*4d50*/  FSETP.GEU.AND P4, PT, R51, -126, PT ;  /* 0xc2fc00003300780b */ /* 0x000fe20003f8e000 */
[----:B---3--:R-:W-:Y:S01]  /*4d60*/  FFMA R15, R54, UR12, -R10 ;  /* 0x0000000c360f7c23 */ /* 0x008fe2000800080a */
[----:B--2---:R-:W-:-:S03]  /*4d70*/  FMNMX R4, R4, R13, !PT ;  /* 0x0000000d04047209 */ /* 0x004fc60007800000 */
[----:B------:R-:W-:Y:S01]  /*4d80*/  @!P2 FMUL R47, R47, 0.5 ;  /* 0x3f0000002f2fa820 */ /* 0x000fe20000400000 */
[----:B-1----:R-:W-:Y:S01]  /*4d90*/  FFMA R12, R50, UR12, -R10 ;  /* 0x0000000c320c7c23 */ /* 0x002fe2000800080a */
[----:B-----5:R-:W-:Y:S01]  /*4da0*/  @!P5 FMUL R46, R46, R46 ;  /* 0x0000002e2e2ed220 */ /* 0x020fe20000400000 */
[----:B------:R1:W2:Y:S01]  /*4db0*/  MUFU.EX2 R50, R20 ;  /* 0x0000001400327308 */ /* 0x0002a20000000800 */
[----:B------:R-:W-:-:S04]  /*4dc0*/  FSETP.NEU.AND P5, PT, R4, -INF , PT ;  /* 0xff8000000400780b */ /* 0x000fc80003fad000 */
[----:B------:R-:W-:Y:S01]  /*4dd0*/  @!P4 FMUL R51, R51, 0.5 ;  /* 0x3f0000003333c820 */ /* 0x000fe20000400000 */
[----:B------:R-:W-:Y:S01]  /*4de0*/  FSEL R13, R4, RZ, P5 ;  /* 0x000000ff040d7208 */ /* 0x000fe20002800000 */
[----:B------:R-:W-:Y:S01]  /*4df0*/  @!P3 FMUL R70, R70, R70 ;  /* 0x000000464646b220 */ /* 0x000fe20000400000 */
[----:B------:R-:W-:Y:S01]  /*4e00*/  FSETP.GEU.AND P3, PT, R12, -126, PT ;  /* 0xc2fc00000c00780b */ /* 0x000fe20003f6e000 */
[----:B------:R-:W3:Y:S01]  /*4e10*/  MUFU.EX2 R47, R47 ;  /* 0x0000002f002f7308 */ /* 0x000ee20000000800 */
[----:B------:R-:W-:Y:S01]  /*4e20*/  FSETP.GEU.AND P5, PT, R15, -126, PT ;  /* 0xc2fc00000f00780b */ /* 0x000fe20003fae000 */
[C---:B------:R-:W-:Y:S01]  /*4e30*/  FMUL R10, R13.reuse, UR12 ;  /* 0x0000000c0d0a7c20 */ /* 0x040fe20008400000 */
[----:B------:R-:W-:Y:S01]  /*4e40*/  FADD R8, -R13, R8 ;  /* 0x000000080d087221 */ /* 0x000fe20000000100 */
[----:B-1----:R-:W-:Y:S02]  /*4e50*/  FADD R20, R65, R46 ;  /* 0x0000002e41147221 */ /* 0x002fe40000000000 */
[--C-:B------:R-:W-:Y:S01]  /*4e60*/  FFMA R11, R11, UR12, -R10.reuse ;  /* 0x0000000c0b0b7c23 */ /* 0x100fe2000800080a */
[--C-:B------:R-:W-:Y:S01]  /*4e70*/  FFMA R28, R28, UR12, -R10.reuse ;  /* 0x0000000c1c1c7c23 */ /* 0x100fe2000800080a */
[----:B------:R-:W1:Y:S01]  /*4e80*/  MUFU.EX2 R51, R51 ;  /* 0x0000003300337308 */ /* 0x000e620000000800 */
[----:B--2---:R-:W-:Y:S01]  /*4e90*/  @!P6 FMUL R50, R50, R50 ;  /* 0x000000323232e220 */ /* 0x004fe20000400000 */
[----:B------:R-:W-:Y:S01]  /*4ea0*/  FSETP.GEU.AND P6, PT, R55, -126, PT ;  /* 0xc2fc00003700780b */ /* 0x000fe20003fce000 */
[--C-:B------:R-:W-:Y:S01]  /*4eb0*/  FFMA R25, R25, UR12, -R10.reuse ;  /* 0x0000000c19197c23 */ /* 0x100fe2000800080a */
[----:B------:R-:W-:Y:S01]  /*4ec0*/  @!P3 FMUL R12, R12, 0.5 ;  /* 0x3f0000000c0cb820 */ /* 0x000fe20000400000 */
[--C-:B------:R-:W-:Y:S01]  /*4ed0*/  FFMA R32, R32, UR12, -R10.reuse ;  /* 0x0000000c20207c23 */ /* 0x100fe2000800080a */
[----:B------:R-:W-:Y:S01]  /*4ee0*/  @!P5 FMUL R15, R15, 0.5 ;  /* 0x3f0000000f0fd820 */ /* 0x000fe20000400000 */
[--C-:B------:R-:W-:Y:S01]  /*4ef0*/  FFMA R33, R33, UR12, -R10.reuse ;  /* 0x0000000c21217c23 */ /* 0x100fe2000800080a */
[----:B------:R-:W2:Y:S01]  /*4f00*/  MUFU.EX2 R54, R12 ;  /* 0x0000000c00367308 */ /* 0x000ea20000000800 */
[----:B---3--:R-:W-:Y:S01]  /*4f10*/  @!P2 FMUL R47, R47, R47 ;  /* 0x0000002f2f2fa220 */ /* 0x008fe20000400000 */
[----:B------:R-:W-:Y:S01]  /*4f20*/  FSETP.GEU.AND P2, PT, R11, -126, PT ;  /* 0xc2fc00000b00780b */ /* 0x000fe20003f4e000 */
[--C-:B------:R-:W-:Y:S01]  /*4f30*/  FFMA R29, R29, UR12, -R10.reuse ;  /* 0x0000000c1d1d7c23 */ /* 0x100fe2000800080a */
[--C-:B------:R-:W-:Y:S01]  /*4f40*/  FFMA R37, R37, UR12, -R10.reuse ;  /* 0x0000000c25257c23 */ /* 0x100fe2000800080a */
[--C-:B------:R-:W-:Y:S01]  /*4f50*/  FFMA R36, R36, UR12, -R10.reuse ;  /* 0x0000000c24247c23 */ /* 0x100fe2000800080a */
[--C-:B------:R-:W-:Y:S01]  /*4f60*/  FFMA R40, R40, UR12, -R10.reuse ;  /* 0x0000000c28287c23 */ /* 0x100fe2000800080a */
[----:B------:R-:W-:Y:S01]  /*4f70*/  @!P6 FMUL R55, R55, 0.5 ;  /* 0x3f0000003737e820 */ /* 0x000fe20000400000 */
[----:B------:R-:W3:Y:S01]  /*4f80*/  MUFU.EX2 R72, R15 ;  /* 0x0000000f00487308 */ /* 0x000ee20000000800 */
[----:B-1----:R-:W-:Y:S01]  /*4f90*/  @!P4 FMUL R51, R51, R51 ;  /* 0x000000333333c220 */ /* 0x002fe20000400000 */
[----:B------:R-:W-:Y:S01]  /*4fa0*/  FSETP.GEU.AND P4, PT, R28, -126, PT ;  /* 0xc2fc00001c00780b */ /* 0x000fe20003f8e000 */
[--C-:B------:R-:W-:Y:S01]  /*4fb0*/  FFMA R41, R41, UR12, -R10.reuse ;  /* 0x0000000c29297c23 */ /* 0x100fe2000800080a */
[--C-:B------:R-:W-:Y:S01]  /*4fc0*/  FFMA R44, R44, UR12, -R10.reuse ;  /* 0x0000000c2c2c7c23 */ /* 0x100fe2000800080a */
[--C-:B------:R-:W-:Y:S01]  /*4fd0*/  FFMA R49, R49, UR12, -R10.reuse ;  /* 0x0000000c31317c23 */ /* 0x100fe2000800080a */
[--C-:B------:R-:W-:Y:S01]  /*4fe0*/  FFMA R45, R45, UR12, -R10.reuse ;  /* 0x0000000c2d2d7c23 */ /* 0x100fe2000800080a */
[----:B------:R-:W-:Y:S01]  /*4ff0*/  @!P2 FMUL R11, R11, 0.5 ;  /* 0x3f0000000b0ba820 */ /* 0x000fe20000400000 */
[----:B------:R-:W1:Y:S01]  /*5000*/  MUFU.EX2 R55, R55 ;  /* 0x0000003700377308 */ /* 0x000e620000000800 */
[----:B--2---:R-:W-:Y:S01]  /*5010*/  @!P3 FMUL R54, R54, R54 ;  /* 0x000000363636b220 */ /* 0x004fe20000400000 */
[----:B------:R-:W-:Y:S01]  /*5020*/  FSETP.GEU.AND P3, PT, R25, -126, PT ;  /* 0xc2fc00001900780b */ /* 0x000fe20003f6e000 */
[--C-:B------:R-:W-:Y:S01]  /*5030*/  FFMA R48, R48, UR12, -R10.reuse ;  /* 0x0000000c30307c23 */ /* 0x100fe2000800080a */
[--C-:B------:R-:W-:Y:S01]  /*5040*/  FFMA R52, R52, UR12, -R10.reuse ;  /* 0x0000000c34347c23 */ /* 0x100fe2000800080a */
[----:B------:R-:W-:Y:S01]  /*5050*/  FFMA R10, R53, UR12, -R10 ;  /* 0x0000000c350a7c23 */ /* 0x000fe2000800080a */
[----:B------:R-:W-:Y:S01]  /*5060*/  FMUL R8, R8, UR12 ;  /* 0x0000000c08087c20 */ /* 0x000fe20008400000 */
[----:B------:R-:W-:Y:S01]  /*5070*/  @!P4 FMUL R28, R28, 0.5 ;  /* 0x3f0000001c1cc820 */ /* 0x000fe20000400000 */
[----:B------:R-:W2:Y:S01]  /*5080*/  MUFU.EX2 R24, R11 ;  /* 0x0000000b00187308 */ /* 0x000ea20000000800 */
[----:B---3--:R-:W-:Y:S01]  /*5090*/  @!P5 FMUL R72, R72, R72 ;  /* 0x000000484848d220 */ /* 0x008fe20000400000 */
[----:B------:R-:W-:Y:S01]  /*50a0*/  FSETP.GEU.AND P5, PT, R29, -126, PT ;  /* 0xc2fc00001d00780b */ /* 0x000fe20003fae000 */
[----:B------:R-:W-:-:S04]  /*50b0*/  FADD R27, R69, R54 ;  /* 0x00000036451b7221 */ /* 0x000fc80000000000 */
[----:B------:R-:W-:Y:S01]  /*50c0*/  @!P3 FMUL R25, R25, 0.5 ;  /* 0x3f0000001919b820 */ /* 0x000fe20000400000 */
[----:B------:R3:W4:Y:S01]  /*50d0*/  MUFU.EX2 R26, R28 ;  /* 0x0000001c001a7308 */ /* 0x0007220000000800 */
[----:B-1----:R-:W-:Y:S01]  /*50e0*/  @!P6 FMUL R55, R55, R55 ;  /* 0x000000373737e220 */ /* 0x002fe20000400000 */
[----:B------:R-:W-:-:S05]  /*50f0*/  FSETP.GEU.AND P6, PT, R32, -126, PT ;  /* 0xc2fc00002000780b */ /* 0x000fca0003fce000 */
[----:B------:R-:W-:Y:S01]  /*5100*/  @!P5 FMUL R29, R29, 0.5 ;  /* 0x3f0000001d1dd820 */ /* 0x000fe20000400000 */
[----:B------:R1:W5:Y:S01]  /*5110*/  MUFU.EX2 R15, R25 ;  /* 0x00000019000f7308 */ /* 0x0003620000000800 */
[----:B--2---:R-:W-:Y:S01]  /*5120*/  @!P2 FMUL R24, R24, R24 ;  /* 0x000000181818a220 */ /* 0x004fe20000400000 */
[----:B------:R-:W-:Y:S01]  /*5130*/  FSETP.GEU.AND P2, PT, R33, -126, PT ;  /* 0xc2fc00002100780b */ /* 0x000fe20003f4e000 */
[----:B---3--:R-:W-:-:S04]  /*5140*/  FADD R28, R39, R72 ;  /* 0x00000048271c7221 */ /* 0x008fc80000000000 */
[----:B------:R-:W-:Y:S01]  /*5150*/  @!P6 FMUL R32, R32, 0.5 ;  /* 0x3f0000002020e820 */ /* 0x000fe20000400000 */
[----:B------:R2:W3:Y:S01]  /*5160*/  MUFU.EX2 R11, R29 ;  /* 0x0000001d000b7308 */ /* 0x0004e20000000800 */
[----:B----4-:R-:W-:Y:S01]  /*5170*/  @!P4 FMUL R26, R26, R26 ;  /* 0x0000001a1a1ac220 */ /* 0x010fe20000400000 */
[----:B------:R-:W-:Y:S01]  /*5180*/  FSETP.GEU.AND P4, PT, R37, -126, PT ;  /* 0xc2fc00002500780b */ /* 0x000fe20003f8e000 */
[----:B-1----:R-:W-:-:S04]  /*5190*/  FADD R25, R67, R50 ;  /* 0x0000003243197221 */ /* 0x002fc80000000000 */
[----:B------:R-:W-:Y:S01]  /*51a0*/  @!P2 FMUL R33, R33, 0.5 ;  /* 0x3f0000002121a820 */ /* 0x000fe20000400000 */
[----:B------:R-:W1:Y:S01]  /*51b0*/  MUFU.EX2 R32, R32 ;  /* 0x0000002000207308 */ /* 0x000e620000000800 */
[----:B-----5:R-:W-:Y:S01]  /*51c0*/  @!P3 FMUL R15, R15, R15 ;  /* 0x0000000f0f0fb220 */ /* 0x020fe20000400000 */
[----:B------:R-:W-:Y:S01]  /*51d0*/  FSETP.GEU.AND P3, PT, R36, -126, PT ;  /* 0xc2fc00002400780b */ /* 0x000fe20003f6e000 */
[----:B--2---:R-:W-:-:S04]  /*51e0*/  FADD R29, R42, R51 ;  /* 0x000000332a1d7221 */ /* 0x004fc80000000000 */
[----:B------:R-:W-:Y:S01]  /*51f0*/  @!P4 FMUL R37, R37, 0.5 ;  /* 0x3f0000002525c820 */ /* 0x000fe20000400000 */
[----:B------:R-:W2:Y:S01]  /*5200*/  MUFU.EX2 R33, R33 ;  /* 0x0000002100217308 */ /* 0x000ea20000000800 */
[----:B---3--:R-:W-:Y:S01]  /*5210*/  @!P5 FMUL R11, R11, R11 ;  /* 0x0000000b0b0bd220 */ /* 0x008fe20000400000 */
[----:B------:R-:W-:-:S05]  /*5220*/  FSETP.GEU.AND P5, PT, R40, -126, PT ;  /* 0xc2fc00002800780b */ /* 0x000fca0003fae000 */
        /* <DEDUP_REMOVED lines=20> */
[----:B---3--:R-:W-:Y:S01]  /*5370*/  FADD R41, R20, R27 ;  /* 0x0000001b14297221 */ /* 0x008fe20000000000 */
[----:B------:R-:W-:Y:S01]  /*5380*/  FADD R27, R68, R47 ;  /* 0x0000002f441b7221 */ /* 0x000fe20000000000 */
[----:B------:R-:W-:Y:S02]  /*5390*/  FADD R20, R66, R43 ;  /* 0x0000002b42147221 */ /* 0x000fe40000000000 */
[----:B------:R-:W-:Y:S01]  /*53a0*/  @!P3 FMUL R45, R45, 0.5 ;  /* 0x3f0000002d2db820 */ /* 0x000fe20000400000 */
[----:B------:R-:W2:Y:S01]  /*53b0*/  MUFU.EX2 R36, R49 ;  /* 0x0000003100247308 */ /* 0x000ea20000000800 */
[----:B----4-:R-:W-:Y:S01]  /*53c0*/  @!P6 FMUL R12, R12, R12 ;  /* 0x0000000c0c0ce220 */ /* 0x010fe20000400000 */
[----:B------:R-:W-:Y:S01]  /*53d0*/  FSETP.GEU.AND P6, PT, R52, -126, PT ;  /* 0xc2fc00003400780b */ /* 0x000fe20003fce000 */
[----:B-1----:R-:W-:-:S04]  /*53e0*/  FADD R44, R20, R29 ;  /* 0x0000001d142c7221 */ /* 0x002fc80000000000 */
[----:B------:R-:W-:Y:S01]  /*53f0*/  @!P5 FMUL R48, R48, 0.5 ;  /* 0x3f0000003030d820 */ /* 0x000fe20000400000 */
[----:B------:R-:W1:Y:S01]  /*5400*/  MUFU.EX2 R34, R45 ;  /* 0x0000002d00227308 */ /* 0x000e620000000800 */
[----:B-----5:R-:W-:Y:S01]  /*5410*/  @!P2 FMUL R35, R35, R35 ;  /* 0x000000232323a220 */ /* 0x020fe20000400000 */
[----:B------:R-:W-:-:S05]  /*5420*/  FSETP.GEU.AND P2, PT, R10, -126, PT ;  /* 0xc2fc00000a00780b */ /* 0x000fca0003f4e000 */
[----:B------:R-:W-:Y:S01]  /*5430*/  @!P6 FMUL R52, R52, 0.5 ;  /* 0x3f0000003434e820 */ /* 0x000fe20000400000 */
[----:B------:R3:W4:Y:S01]  /*5440*/  MUFU.EX2 R9, R48 ;  /* 0x0000003000097308 */ /* 0x0007220000000800 */
[----:B--2---:R-:W-:Y:S01]  /*5450*/  @!P4 FMUL R36, R36, R36 ;  /* 0x000000242424c220 */ /* 0x004fe20000400000 */
[----:B------:R-:W-:-:S05]  /*5460*/  FSETP.GEU.AND P4, PT, R8, -126, PT ;  /* 0xc2fc00000800780b */ /* 0x000fca0003f8e000 */
[----:B------:R-:W-:Y:S01]  /*5470*/  @!P2 FMUL R10, R10, 0.5 ;  /* 0x3f0000000a0aa820 */ /* 0x000fe20000400000 */
[----:B------:R-:W2:Y:S01]  /*5480*/  MUFU.EX2 R13, R52 ;  /* 0x00000034000d7308 */ /* 0x000ea20000000800 */
[----:B-1----:R-:W-:Y:S01]  /*5490*/  @!P3 FMUL R34, R34, R34 ;  /* 0x000000222222b220 */ /* 0x002fe20000400000 */
[----:B------:R-:W-:Y:S01]  /*54a0*/  FSETP.GEU.AND P3, PT, R14, -126, PT ;  /* 0xc2fc00000e00780b */ /* 0x000fe20003f6e000 */
[----:B---3--:R-:W-:Y:S01]  /*54b0*/  FADD R48, R25, R28 ;  /* 0x0000001c19307221 */ /* 0x008fe20000000000 */
[----:B------:R-:W-:Y:S01]  /*54c0*/  FADD R28, R70, R55 ;  /* 0x00000037461c7221 */ /* 0x000fe20000000000 */
[----:B------:R-:W-:Y:S01]  /*54d0*/  FADD R25, R33, R36 ;  /* 0x0000002421197221 */ /* 0x000fe20000000000 */
[----:B------:R-:W-:Y:S01]  /*54e0*/  FADD R20, R11, R34 ;  /* 0x000000220b147221 */ /* 0x000fe20000000000 */
[----:B------:R-:W-:Y:S01]  /*54f0*/  @!P4 FMUL R8, R8, 0.5 ;  /* 0x3f0000000808c820 */ /* 0x000fe20000400000 */
[----:B------:R1:W3:Y:S01]  /*5500*/  MUFU.EX2 R38, R10 ;  /* 0x0000000a00267308 */ /* 0x0002e20000000800 */
[----:B----4-:R-:W-:Y:S01]  /*5510*/  @!P5 FMUL R9, R9, R9 ;  /* 0x000000090909d220 */ /* 0x010fe20000400000 */
[----:B------:R-:W-:Y:S01]  /*5520*/  FADD R45, R27, R28 ;  /* 0x0000001c1b2d7221 */ /* 0x000fe20000000000 */
[----:B------:R-:W-:Y:S01]  /*5530*/  FADD R41, R41, R48 ;  /* 0x0000003029297221 */ /* 0x000fe20000000000 */
[----:B------:R-:W-:-:S02]  /*5540*/  F2FP.BF16.F32.PACK_AB R34, R34, R35 ;  /* 0x000000232222723e */ /* 0x000fc400000010ff */
[----:B------:R-:W-:Y:S01]  /*5550*/  FADD R44, R44, R45 ;  /* 0x0000002d2c2c7221 */ /* 0x000fe20000000000 */
[----:B------:R-:W-:Y:S01]  /*5560*/  @!P3 FMUL R14, R14, 0.5 ;  /* 0x3f0000000e0eb820 */ /* 0x000fe20000400000 */
[----:B------:R4:W5:Y:S01]  /*5570*/  MUFU.EX2 R31, R8 ;  /* 0x00000008001f7308 */ /* 0x0009620000000800 */
[----:B-1----:R-:W-:Y:S01]  /*5580*/  FADD R10, R15, R12 ;  /* 0x0000000c0f0a7221 */ /* 0x002fe20000000000 */
[----:B--2---:R-:W-:Y:S01]  /*5590*/  @!P6 FMUL R13, R13, R13 ;  /* 0x0000000d0d0de220 */ /* 0x004fe20000400000 */
[----:B------:R-:W-:Y:S01]  /*55a0*/  FADD R41, R41, R44 ;  /* 0x0000002c29297221 */ /* 0x000fe20000000000 */
[----:B------:R-:W-:Y:S01]  /*55b0*/  F2FP.BF16.F32.PACK_AB R36, R36, R9 ;  /* 0x000000092424723e */ /* 0x000fe200000010ff */
[----:B------:R-:W-:Y:S01]  /*55c0*/  FADD R28, R10, R25 ;  /* 0x000000190a1c7221 */ /* 0x000fe20000000000 */
[----:B------:R-:W-:Y:S01]  /*55d0*/  FADD R10, R24, R21 ;  /* 0x00000015180a7221 */ /* 0x000fe20000000000 */
[----:B------:R-:W-:Y:S01]  /*55e0*/  FADD R25, R32, R9 ;  /* 0x0000000920197221 */ /* 0x000fe20000000000 */
[----:B------:R1:W2:Y:S01]  /*55f0*/  MUFU.EX2 R40, R14 ;  /* 0x0000000e00287308 */ /* 0x0002a20000000800 */
[----:B---3--:R-:W-:Y:S01]  /*5600*/  @!P2 FMUL R38, R38, R38 ;  /* 0x000000262626a220 */ /* 0x008fe20000400000 */
[----:B------:R-:W-:Y:S01]  /*5610*/  FADD R27, R30, R13 ;  /* 0x0000000d1e1b7221 */ /* 0x000fe20000000000 */
[----:B------:R-:W-:Y:S01]  /*5620*/  FADD R10, R10, R25 ;  /* 0x000000190a0a7221 */ /* 0x000fe20000000000 */
[----:B----4-:R-:W-:Y:S01]  /*5630*/  SHF.L.U32 R8, R22, 0x1f, RZ ;  /* 0x0000001f16087819 */ /* 0x010fe200000006ff */
[C---:B------:R-:W-:Y:S01]  /*5640*/  FADD R29, R37.reuse, R38 ;  /* 0x00000026251d7221 */ /* 0x040fe20000000000 */
[----:B------:R-:W-:-:S02]  /*5650*/  F2FP.BF16.F32.PACK_AB R30, R37, R30 ;  /* 0x0000001e251e723e */ /* 0x000fc400000010ff */
[----:B------:R3:W4:Y:S01]  /*5660*/  SYNCS.PHASECHK.TRANS64.TRYWAIT P2, [UR6+0x4a00], R8 ;  /* 0x004a0008ff0075a7 */ /* 0x0007220008040146 */
[----:B-1----:R-:W-:Y:S01]  /*5670*/  FADD R14, R26, R35 ;  /* 0x000000231a0e7221 */ /* 0x002fe20000000000 */
[----:B------:R-:W-:Y:S01]  /*5680*/  FADD R29, R20, R29 ;  /* 0x0000001d141d7221 */ /* 0x000fe20000000000 */
[----:B-----5:R-:W-:Y:S01]  /*5690*/  @!P4 FMUL R31, R31, R31 ;  /* 0x0000001f1f1fc220 */ /* 0x020fe20000400000 */
[----:B------:R-:W-:Y:S01]  /*56a0*/  F2FP.BF16.F32.PACK_AB R25, R66, R65 ;  /* 0x000000414219723e */ /* 0x000fe200000010ff */
[----:B------:R-:W-:Y:S01]  /*56b0*/  FADD R27, R14, R27 ;  /* 0x0000001b0e1b7221 */ /* 0x000fe20000000000 */
[----:B------:R-:W-:Y:S01]  /*56c0*/  FADD R29, R28, R29 ;  /* 0x0000001d1c1d7221 */ /* 0x000fe20000000000 */
[-C--:B------:R-:W-:Y:S01]  /*56d0*/  FMUL R56, R56, R31.reuse ;  /* 0x0000001f38387220 */ /* 0x080fe20000400000 */
[-C--:B------:R-:W-:Y:S01]  /*56e0*/  FMUL R57, R57, R31.reuse ;  /* 0x0000001f39397220 */ /* 0x080fe20000400000 */
[----:B------:R-:W-:Y:S01]  /*56f0*/  FADD R10, R10, R27 ;  /* 0x0000001b0a0a7221 */ /* 0x000fe20000000000 */
[----:B--2---:R-:W-:Y:S01]  /*5700*/  @!P3 FMUL R40, R40, R40 ;  /* 0x000000282828b220 */ /* 0x004fe20000400000 */
[-C--:B------:R-:W-:Y:S01]  /*5710*/  FMUL R60, R60, R31.reuse ;  /* 0x0000001f3c3c7220 */ /* 0x080fe20000400000 */
[----:B------:R-:W-:Y:S01]  /*5720*/  FMUL R61, R61, R31 ;  /* 0x0000001f3d3d7220 */ /* 0x000fe20000400000 */
[----:B------:R-:W-:Y:S01]  /*5730*/  FADD R10, R10, R29 ;  /* 0x0000001d0a0a7221 */ /* 0x000fe20000000000 */
[----:B------:R-:W-:Y:S01]  /*5740*/  F2FP.BF16.F32.PACK_AB R28, R33, R32 ;  /* 0x00000020211c723e */ /* 0x000fe200000010ff */
[----:B------:R-:W-:Y:S01]  /*5750*/  FFMA R5, R40, R5, R41 ;  /* 0x0000000528057223 */ /* 0x000fe20000000029 */
[----:B------:R-:W-:Y:S01]  /*5760*/  FMUL R58, R58, R40 ;  /* 0x000000283a3a7220 */ /* 0x000fe20000400000 */
[----:B------:R-:W-:Y:S01]  /*5770*/  FFMA R0, R31, R0, R10 ;  /* 0x000000001f007223 */ /* 0x000fe2000000000a */
        /* <DEDUP_REMOVED lines=9> */
[----:B------:R-:W-:-:S02]  /*5810*/  F2FP.BF16.F32.PACK_AB R33, R43, R46 ;  /* 0x0000002e2b21723e */ /* 0x000fc400000010ff */
[----:B------:R-:W-:Y:S02]  /*5820*/  F2FP.BF16.F32.PACK_AB R35, R47, R50 ;  /* 0x000000322f23723e */ /* 0x000fe400000010ff */
[----:B------:R-:W-:Y:S02]  /*5830*/  F2FP.BF16.F32.PACK_AB R37, R51, R54 ;  /* 0x000000363325723e */ /* 0x000fe400000010ff */
[----:B------:R-:W-:Y:S01]  /*5840*/  F2FP.BF16.F32.PACK_AB R38, R38, R13 ;  /* 0x0000000d2626723e */ /* 0x000fe200000010ff */
[----:B---34-:R-:W-:Y:S06]  /*5850*/  @!P0 BRA `(.L_x_41) ;  /* 0x0000000000048947 */ /* 0x018fec0003800000 */
[----:B------:R-:W-:Y:S01]  /*5860*/  BPT.TRAP 0x1 ;  /* 0x000000040000795c */ /* 0x000fe20000300000 */
.L_x_41:
[----:B------:R-:W-:Y:S05]  /*5870*/  @P2 BRA `(.L_x_42) ;  /* 0x0000000000082947 */ /* 0x000fea0003800000 */
[----:B------:R-:W1:Y:S02]  /*5880*/  SYNCS.PHASECHK.TRANS64.TRYWAIT P2, [UR6+0x4a00], R8 ;  /* 0x004a0008ff0075a7 */ /* 0x000e640008040146 */
[----:B-1----:R-:W-:Y:S05]  /*5890*/  @!P2 BRA `(.L_x_43) ;  /* 0x0000002c0098a947 */ /* 0x002fea0003800000 */
.L_x_42:
        /* <DEDUP_REMOVED lines=24> */
.L_x_44:
[----:B------:R-:W-:-:S04]  /*5a20*/  ULEA UR6, UR8, UR50, 0x3 ;  /* 0x0000003208067291 */ /* 0x000fc8000f8e183f */
[----:B------:R-:W-:-:S04]  /*5a30*/  UIADD3 UR6, UR6, 0x4a28, URZ ;  /* 0x00004a2806067890 */ /* 0x000fc8000fffe03f */
[----:B------:R-:W-:-:S09]  /*5a40*/  UPRMT UR6, URZ, 0x654, UR6 ;  /* 0x000006543f067896 */ /* 0x000fd20008000006 */
[----:B------:R-:W-:Y:S01]  /*5a50*/  SYNCS.ARRIVE.TRANS64.RED.A1T0 RZ, [UR6], RZ ;  /* 0x000000ffffff79a7 */ /* 0x000fe20008100406 */
[----:B------:R-:W-:Y:S05]  /*5a60*/  @P1 BRA `(.L_x_45) ;  /* 0x0000000000041947 */ /* 0x000fea0003800000 */
[----:B------:R-:W-:Y:S01]  /*5a70*/  BPT.TRAP 0x1 ;  /* 0x000000040000795c */ /* 0x000fe20000300000 */
.L_x_45:
[----:B------:R-:W-:-:S04]  /*5a80*/  UIADD3 UR8, UR8, 0x1, URZ ;  /* 0x0000000108087890 */ /* 0x000fc8000fffe03f */
[----:B------:R-:W-:-:S04]  /*5a90*/  UISETP.NE.AND UP0, UPT, UR8, 0x5, UPT ;  /* 0x000000050800788c */ /* 0x000fc8000bf05270 */
[----:B------:R-:W-:Y:S01]  /*5aa0*/  USEL UR8, UR8, URZ, UP0 ;  /* 0x0000003f08087287 */ /* 0x000fe20008000000 */
[----:B------:R-:W-:Y:S11]  /*5ab0*/  @!P0 BRA `(.L_x_46) ;  /* 0x0000000000048947 */ /* 0x000ff60003800000 */
[----:B------:R-:W-:Y:S01]  /*5ac0*/  BPT.TRAP 0x1 ;  /* 0x000000040000795c */ /* 0x000fe20000300000 */
.L_x_46:
[----:B------:R-:W-:-:S04]  /*5ad0*/  ULEA UR6, UR8, UR50, 0x3 ;  /* 0x0000003208067291 */ /* 0x000fc8000f8e183f */
[----:B------:R-:W-:-:S04]  /*5ae0*/  UIADD3 UR6, UR6, 0x4a28, URZ ;  /* 0x00004a2806067890 */ /* 0x000fc8000fffe03f */
[----:B------:R-:W-:-:S09]  /*5af0*/  UPRMT UR6, URZ, 0x654, UR6 ;  /* 0x000006543f067896 */ /* 0x000fd20008000006 */
[----:B------:R-:W-:Y:S01]  /*5b00*/  SYNCS.ARRIVE.TRANS64.RED.A1T0 RZ, [UR6], RZ ;  /* 0x000000ffffff79a7 */ /* 0x000fe20008100406 */
[----:B------:R-:W-:Y:S05]  /*5b10*/  @P1 BRA `(.L_x_47) ;  /* 0x0000000000041947 */ /* 0x000fea0003800000 */
[----:B------:R-:W-:Y:S01]  /*5b20*/  BPT.TRAP 0x1 ;  /* 0x000000040000795c */ /* 0x000fe20000300000 */
.L_x_47:
[----:B------:R-:W-:Y:S01]  /*5b30*/  UIADD3 UR45, UR45, 0x1, URZ ;  /* 0x000000012d2d7890 */ /* 0x000fe2000fffe03f */
[C---:B------:R-:W-:Y:S01]  /*5b40*/  ISETP.GT.AND P2, PT, R7.reuse, 0x1, PT ;  /* 0x000000010700780c */ /* 0x040fe20003f44270 */
[----:B------:R-:W-:Y:S01]  /*5b50*/  UIADD3 UR8, UR8, 0x1, URZ ;  /* 0x0000000108087890 */ /* 0x000fe2000fffe03f */
[----:B------:R-:W-:Y:S01]  /*5b60*/  VIADD R7, R7, 0xffffffff ;  /* 0xffffffff07077836 */ /* 0x000fe20000000000 */
[----:B------:R-:W-:Y:S01]  /*5b70*/  UISETP.NE.AND UP1, UPT, UR45, 0x5, UPT ;  /* 0x000000052d00788c */ /* 0x000fe2000bf25270 */
[----:B------:R-:W-:Y:S01]  /*5b80*/  VIADD R3, R3, 0x40 ;  /* 0x0000004003037836 */ /* 0x000fe20000000000 */
[----:B------:R-:W-:Y:S01]  /*5b90*/  UISETP.NE.AND UP0, UPT, UR8, 0x5, UPT ;  /* 0x000000050800788c */ /* 0x000fe2000bf05270 */
[----:B-1----:R-:W-:Y:S01]  /*5ba0*/  MOV R8, R4 ;  /* 0x0000000400087202 */ /* 0x002fe20000000f00 */
[----:B------:R-:W-:Y:S01]  /*5bb0*/  USEL UR6, URZ, 0x1, UP1 ;  /* 0x000000013f067887 */ /* 0x000fe20008800000 */
[----:B------:R-:W-:Y:S01]  /*5bc0*/  IMAD.MOV.U32 R9, RZ, RZ, R6 ;  /* 0x000000ffff097224 */ /* 0x000fe200078e0006 */
[----:B------:R-:W-:-:S02]  /*5bd0*/  USEL UR8, UR8, URZ, UP0 ;  /* 0x0000003f08087287 */ /* 0x000fc40008000000 */
[----:B------:R-:W-:Y:S02]  /*5be0*/  USEL UR45, UR45, URZ, UP1 ;  /* 0x0000003f2d2d7287 */ /* 0x000fe40008800000 */
[----:B------:R-:W-:Y:S01]  /*5bf0*/  LOP3.LUT R22, R22, UR6, RZ, 0x3c, !PT ;  /* 0x0000000616167c12 */ /* 0x000fe2000f8e3cff */
[----:B------:R-:W-:Y:S09]  /*5c00*/  @P2 BRA `(.L_x_48) ;  /* 0xffffffe400742947 */ /* 0x000ff2000383ffff */
.L_x_37:
[----:B------:R-:W-:-:S04]  /*5c10*/  ULOP3.LUT UR4, UR48, 0x1, URZ, 0xfc, !UPT ;  /* 0x0000000130047892 */ /* 0x000fc8000f8efc3f */
[----:B------:R-:W-:-:S06]  /*5c20*/  UISETP.NE.AND UP0, UPT, UR4, 0x3, UPT ;  /* 0x000000030400788c */ /* 0x000fcc000bf05270 */
[----:B------:R-:W-:-:S13]  /*5c30*/  PLOP3.LUT P2, PT, PT, PT, UP0, 0x80, 0x0 ;  /* 0x000000000000781c */ /* 0x000fda0003f4f008 */
[----:B------:R-:W-:Y:S05]  /*5c40*/  @!P2 BRA `(.L_x_49) ;  /* 0x000000000004a947 */ /* 0x000fea0003800000 */
[----:B------:R-:W-:Y:S01]  /*5c50*/  BPT.TRAP 0x1 ;  /* 0x000000040000795c */ /* 0x000fe20000300000 */
.L_x_49:
[----:B------:R-:W-:Y:S02]  /*5c60*/  UISETP.GT.U32.AND UP0, UPT, UR48, 0x1, UPT ;  /* 0x000000013000788c */ /* 0x000fe4000bf04070 */
[----:B------:R-:W-:-:S04]  /*5c70*/  ULEA UR4, UR38, UR50, 0x3 ;  /* 0x0000003226047291 */ /* 0x000fc8000f8e183f */
[----:B------:R-:W-:Y:S01]  /*5c80*/  UIADD3 UR4, UR4, 0x4a60, URZ ;  /* 0x00004a6004047890 */ /* 0x000fe2000fffe03f */
[----:B------:R-:W-:-:S03]  /*5c90*/  PLOP3.LUT P2, PT, PT, PT, UP0, 0x80, 0x0 ;  /* 0x000000000000781c */ /* 0x000fc60003f4f008 */
[----:B------:R-:W-:-:S09]  /*5ca0*/  UPRMT UR4, URZ, 0x654, UR4 ;  /* 0x000006543f047896 */ /* 0x000fd20008000004 */
[----:B------:R-:W-:Y:S01]  /*5cb0*/  SYNCS.ARRIVE.TRANS64.RED.A1T0 RZ, [UR4], RZ ;  /* 0x000000ffffff79a7 */ /* 0x000fe20008100404 */
[----:B------:R-:W-:Y:S05]  /*5cc0*/  @P2 BRA `(.L_x_50) ;  /* 0x0000000000042947 */ /* 0x000fea0003800000 */
[----:B------:R-:W-:Y:S01]  /*5cd0*/  BPT.TRAP 0x1 ;  /* 0x000000040000795c */ /* 0x000fe20000300000 */
.L_x_50:
[----:B------:R-:W-:Y:S05]  /*5ce0*/  @!P0 BRA `(.L_x_51) ;  /* 0x0000000000048947 */ /* 0x000fea0003800000 */
[----:B------:R-:W-:Y:S01]  /*5cf0*/  BPT.TRAP 0x1 ;  /* 0x000000040000795c */ /* 0x000fe20000300000 */
.L_x_51:
[----:B------:R-:W-:-:S04]  /*5d00*/  ULEA UR8, UR8, UR50, 0x3 ;  /* 0x0000003208087291 */ /* 0x000fc8000f8e183f */
[----:B------:R-:W-:-:S04]  /*5d10*/  UIADD3 UR8, UR8, 0x4a28, URZ ;  /* 0x00004a2808087890 */ /* 0x000fc8000fffe03f */
[----:B------:R-:W-:-:S09]  /*5d20*/  UPRMT UR8, URZ, 0x654, UR8 ;  /* 0x000006543f087896 */ /* 0x000fd20008000008 */
[----:B------:R-:W-:Y:S01]  /*5d30*/  SYNCS.ARRIVE.TRANS64.RED.A1T0 RZ, [UR8], RZ ;  /* 0x000000ffffff79a7 */ /* 0x000fe20008100408 */
[----:B------:R-:W-:Y:S05]  /*5d40*/  @P1 BRA `(.L_x_52) ;  /* 0x0000000000041947 */ /* 0x000fea0003800000 */
[----:B------:R-:W-:Y:S01]  /*5d50*/  BPT.TRAP 0x1 ;  /* 0x000000040000795c */ /* 0x000fe20000300000 */
.L_x_52:
[----:B------:R-:W1:Y:S01]  /*5d60*/  SHFL.BFLY PT, R3, R0, 0x1, 0x1f ;  /* 0x0c201f0000037f89 */ /* 0x000e6200000e0000 */
[----:B------:R-:W-:Y:S01]  /*5d70*/  BSSY B0, `(.L_x_53) ;  /* 0x0000023000007945 */ /* 0x000fe20003800000 */
[----:B------:R-:W-:Y:S02]  /*5d80*/  IMAD.MOV.U32 R7, RZ, RZ, 0x7f800000 ;  /* 0x7f800000ff077424 */ /* 0x000fe400078e00ff */
[----:B------:R-:W2:Y:S01]  /*5d90*/  SHFL.BFLY PT, R8, R5, 0x1, 0x1f ;  /* 0x0c201f0005087f89 */ /* 0x000ea200000e0000 */
[----:B------:R-:W-:Y:S02]  /*5da0*/  IMAD.MOV.U32 R11, RZ, RZ, 0x7f800000 ;  /* 0x7f800000ff0b7424 */ /* 0x000fe400078e00ff */
[----:B-1----:R-:W-:Y:S01]  /*5db0*/  FADD R3, R3, R0 ;  /* 0x0000000003037221 */ /* 0x002fe20000000000 */
[----:B--2---:R-:W-:-:S04]  /*5dc0*/  FADD R15, R8, R5 ;  /* 0x00000005080f7221 */ /* 0x004fc80000000000 */
[----:B------:R-:W1:Y:S01]  /*5dd0*/  SHFL.BFLY PT, R10, R3, 0x2, 0x1f ;  /* 0x0c401f00030a7f89 */ /* 0x000e6200000e0000 */
[----:B------:R-:W-:-:S03]  /*5de0*/  IMAD.MOV.U32 R8, RZ, RZ, 0x3f800000 ;  /* 0x3f800000ff087424 */ /* 0x000fc600078e00ff */
[----:B------:R-:W2:Y:S01]  /*5df0*/  SHFL.BFLY PT, R20, R15, 0x2, 0x1f ;  /* 0x0c401f000f147f89 */ /* 0x000ea200000e0000 */
[C---:B-1----:R-:W-:Y:S01]  /*5e00*/  FSETP.NE.AND P0, PT, R3.reuse, -R10, PT ;  /* 0x8000000a0300720b */ /* 0x042fe20003f05000 */
[----:B------:R-:W-:Y:S01]  /*5e10*/  FADD R3, R3, R10 ;  /* 0x0000000a03037221 */ /* 0x000fe20000000000 */
[----:B------:R-:W-:Y:S02]  /*5e20*/  IMAD.MOV.U32 R10, RZ, RZ, 0x3f800000 ;  /* 0x3f800000ff0a7424 */ /* 0x000fe400078e00ff */
[----:B--2---:R-:W-:-:S09]  /*5e30*/  FADD R5, R15, R20 ;  /* 0x000000140f057221 */ /* 0x004fd20000000000 */
[----:B------:R-:W-:Y:S05]  /*5e40*/  @!P0 BRA `(.L_x_54) ;  /* 0x0000000000548947 */ /* 0x000fea0003800000 */
[----:B------:R-:W-:Y:S01]  /*5e50*/  VIADD R0, R3, 0x1800000 ;  /* 0x0180000003007836 */ /* 0x000fe20000000000 */
[----:B------:R-:W-:Y:S04]  /*5e60*/  BSSY B1, `(.L_x_55) ;  /* 0x000000c000017945 */ /* 0x000fe80003800000 */
[----:B------:R-:W-:-:S04]  /*5e70*/  LOP3.LUT R0, R0, 0x7f800000, RZ, 0xc0, !PT ;  /* 0x7f80000000007812 */ /* 0x000fc800078ec0ff */
[----:B------:R-:W-:-:S13]  /*5e80*/  ISETP.GT.U32.AND P0, PT, R0, 0x1ffffff, PT ;  /* 0x01ffffff0000780c */ /* 0x000fda0003f04070 */
[----:B------:R-:W-:Y:S05]  /*5e90*/  @P0 BRA `(.L_x_56) ;  /* 0x0000000000100947 */ /* 0x000fea0003800000 */
[----:B------:R-:W-:-:S07]  /*5ea0*/  MOV R14, 0x5ec0 ;  /* 0x00005ec0000e7802 */ /* 0x000fce0000000f00 */
[----:B------:R-:W-:Y:S05]  /*5eb0*/  CALL.REL.NOINC `($__internal_0_$__cuda_sm20_rcp_rn_f32_slowpath) ;  /* 0x0000002c00207944 */ /* 0x000fea0003c00000 */
[----:B------:R-:W-:Y:S01]  /*5ec0*/  IMAD.MOV.U32 R8, RZ, RZ, R0 ;  /* 0x000000ffff087224 */ /* 0x000fe200078e0000 */
[----:B------:R-:W-:Y:S06]  /*5ed0*/  BRA `(.L_x_57) ;  /* 0x0000000000107947 */ /* 0x000fec0003800000 */
.L_x_56:
[----:B------:R-:W1:Y:S02]  /*5ee0*/  MUFU.RCP R8, R3 ;  /* 0x0000000300087308 */ /* 0x000e640000001000 */
[----:B-1----:R-:W-:-:S04]  /*5ef0*/  FFMA R0, R3, R8, -1 ;  /* 0xbf80000003007423 */ /* 0x002fc80000000008 */
[----:B------:R-:W-:-:S04]  /*5f00*/  FADD.FTZ R9, -R0, -RZ ;  /* 0x800000ff00097221 */ /* 0x000fc80000010100 */
[----:B------:R-:W-:-:S07]  /*5f10*/  FFMA R8, R8, R9, R8 ;  /* 0x0000000908087223 */ /* 0x000fce0000000008 */
.L_x_57:
[----:B------:R-:W-:Y:S05]  /*5f20*/  BSYNC B1 ;  /* 0x0000000000017941 */ /* 0x000fea0003800000 */
.L_x_55:
[----:B------:R-:W-:Y:S01]  /*5f30*/  FSETP.GEU.AND P0, PT, |R3|, 1.175494350822287508e-38, PT ;  /* 0x008000000300780b */ /* 0x000fe20003f0e200 */
[----:B------:R-:W-:-:S12]  /*5f40*/  ULDC UR4, c[0x0][0x600] ;  /* 0x0001800000047ab9 */ /* 0x000fd80000000800 */
[----:B------:R-:W-:-:S04]  /*5f50*/  @!P0 FMUL R3, R3, 16777216 ;  /* 0x4b80000003038820 */ /* 0x000fc80000400000 */
[----:B------:R-:W1:Y:S02]  /*5f60*/  MUFU.LG2 R0, R3 ;  /* 0x0000000300007308 */ /* 0x000e640000000c00 */
[----:B-1----:R-:W-:-:S04]  /*5f70*/  @!P0 FADD R0, R0, -24 ;  /* 0xc1c0000000008421 */ /* 0x002fc80000000000 */
[----:B------:R-:W-:-:S04]  /*5f80*/  FMUL R11, R0, 0.69314718246459960938 ;  /* 0x3f317218000b7820 */ /* 0x000fc80000400000 */
[----:B------:R-:W-:-:S07]  /*5f90*/  FFMA R11, R4, UR4, R11 ;  /* 0x00000004040b7c23 */ /* 0x000fce000800000b */
.L_x_54:
[----:B------:R-:W-:Y:S05]  /*5fa0*/  BSYNC B0 ;  /* 0x0000000000007941 */ /* 0x000fea0003800000 */
.L_x_53:
[----:B------:R-:W-:Y:S01]  /*5fb0*/  FSETP.NE.AND P0, PT, R15, -R20, PT ;  /* 0x800000140f00720b */ /* 0x000fe20003f05000 */
[----:B------:R-:W-:Y:S01]  /*5fc0*/  ULDC UR4, c[0x0][0x608] ;  /* 0x0001820000047ab9 */ /* 0x000fe20000000800 */
[----:B------:R-:W-:Y:S01]  /*5fd0*/  BSSY B0, `(.L_x_58) ;  /* 0x000001d000007945 */ /* 0x000fe20003800000 */
[----:B------:R-:W-:-:S04]  /*5fe0*/  FMUL R8, R8, UR4 ;  /* 0x0000000408087c20 */ /* 0x000fc80008400000 */
[-C--:B------:R-:W-:Y:S01]  /*5ff0*/  FMUL R56, R56, R8.reuse ;  /* 0x0000000838387220 */ /* 0x080fe20000400000 */
[-C--:B------:R-:W-:Y:S01]  /*6000*/  FMUL R26, R57, R8.reuse ;  /* 0x00000008391a7220 */ /* 0x080fe20000400000 */
[-C--:B------:R-:W-:Y:S01]  /*6010*/  FMUL R60, R60, R8.reuse ;  /* 0x000000083c3c7220 */ /* 0x080fe20000400000 */
[----:B------:R-:W-:-:S03]  /*6020*/  FMUL R28, R61, R8 ;  /* 0x000000083d1c7220 */ /* 0x000fc60000400000 */
[----:B------:R-:W-:Y:S05]  /*6030*/  @!P0 BRA `(.L_x_59) ;  /* 0x0000000000588947 */ /* 0x000fea0003800000 */
[----:B------:R-:W-:Y:S01]  /*6040*/  VIADD R0, R5, 0x1800000 ;  /* 0x0180000005007836 */ /* 0x000fe20000000000 */
[----:B------:R-:W-:Y:S04]  /*6050*/  BSSY B1, `(.L_x_60) ;  /* 0x000000d000017945 */ /* 0x000fe80003800000 */
[----:B------:R-:W-:-:S04]  /*6060*/  LOP3.LUT R0, R0, 0x7f800000, RZ, 0xc0, !PT ;  /* 0x7f80000000007812 */ /* 0x000fc800078ec0ff */
[----:B------:R-:W-:-:S13]  /*6070*/  ISETP.GT.U32.AND P0, PT, R0, 0x1ffffff, PT ;  /* 0x01ffffff0000780c */ /* 0x000fda0003f04070 */
[----:B------:R-:W-:Y:S05]  /*6080*/  @P0 BRA `(.L_x_61) ;  /* 0x0000000000140947 */ /* 0x000fea0003800000 */
[----:B------:R-:W-:Y:S01]  /*6090*/  IMAD.MOV.U32 R3, RZ, RZ, R5 ;  /* 0x000000ffff037224 */ /* 0x000fe200078e0005 */
[----:B------:R-:W-:-:S07]  /*60a0*/  MOV R14, 0x60c0 ;  /* 0x000060c0000e7802 */ /* 0x000fce0000000f00 */
[----:B------:R-:W-:Y:S05]  /*60b0*/  CALL.REL.NOINC `($__internal_0_$__cuda_sm20_rcp_rn_f32_slowpath) ;  /* 0x0000002800a07944 */ /* 0x000fea0003c00000 */
[----:B------:R-:W-:Y:S01]  /*60c0*/  IMAD.MOV.U32 R10, RZ, RZ, R0 ;  /* 0x000000ffff0a7224 */ /* 0x000fe200078e0000 */
[----:B------:R-:W-:Y:S06]  /*60d0*/  BRA `(.L_x_62) ;  /* 0x0000000000107947 */ /* 0x000fec0003800000 */
.L_x_61:
[----:B------:R-:W1:Y:S02]  /*60e0*/  MUFU.RCP R10, R5 ;  /* 0x00000005000a7308 */ /* 0x000e640000001000 */
[----:B-1----:R-:W-:-:S04]  /*60f0*/  FFMA R0, R5, R10, -1 ;  /* 0xbf80000005007423 */ /* 0x002fc8000000000a */
[----:B------:R-:W-:-:S04]  /*6100*/  FADD.FTZ R3, -R0, -RZ ;  /* 0x800000ff00037221 */ /* 0x000fc80000010100 */
[----:B------:R-:W-:-:S07]  /*6110*/  FFMA R10, R10, R3, R10 ;  /* 0x000000030a0a7223 */ /* 0x000fce000000000a */
.L_x_62:
[----:B------:R-:W-:Y:S05]  /*6120*/  BSYNC B1 ;  /* 0x0000000000017941 */ /* 0x000fea0003800000 */
.L_x_60:
[----:B------:R-:W-:Y:S01]  /*6130*/  FSETP.GEU.AND P0, PT, |R5|, 1.175494350822287508e-38, PT ;  /* 0x008000000500780b */ /* 0x000fe20003f0e200 */
[----:B------:R-:W-:-:S12]  /*6140*/  ULDC UR4, c[0x0][0x600] ;  /* 0x0001800000047ab9 */ /* 0x000fd80000000800 */
[----:B------:R-:W-:-:S04]  /*6150*/  @!P0 FMUL R5, R5, 16777216 ;  /* 0x4b80000005058820 */ /* 0x000fc80000400000 */
[----:B------:R-:W1:Y:S02]  /*6160*/  MUFU.LG2 R0, R5 ;  /* 0x0000000500007308 */ /* 0x000e640000000c00 */
[----:B-1----:R-:W-:-:S04]  /*6170*/  @!P0 FADD R0, R0, -24 ;  /* 0xc1c0000000008421 */ /* 0x002fc80000000000 */
[----:B------:R-:W-:-:S04]  /*6180*/  FMUL R7, R0, 0.69314718246459960938 ;  /* 0x3f31721800077820 */ /* 0x000fc80000400000 */
[----:B------:R-:W-:-:S07]  /*6190*/  FFMA R7, R6, UR4, R7 ;  /* 0x0000000406077c23 */ /* 0x000fce0008000007 */
.L_x_59:
[----:B------:R-:W-:Y:S05]  /*61a0*/  BSYNC B0 ;  /* 0x0000000000007941 */ /* 0x000fea0003800000 */
.L_x_58:
[----:B------:R-:W-:Y:S01]  /*61b0*/  SHF.L.U32 R0, R64, 0x1f, RZ ;  /* 0x0000001f40007819 */ /* 0x000fe200000006ff */
[----:B------:R-:W-:Y:S01]  /*61c0*/  UISETP.NE.AND UP0, UPT, UR46, 0x1, UPT ;  /* 0x000000012e00788c */ /* 0x000fe2000bf05270 */
[----:B------:R-:W-:Y:S01]  /*61d0*/  LOP3.LUT P0, R24, R2, 0x3, RZ, 0xc0, !PT ;  /* 0x0000000302187812 */ /* 0x000fe2000780c0ff */
[----:B------:R-:W-:Y:S01]  /*61e0*/  UISETP.NE.AND UP1, UPT, UR46, 0x2, UPT ;  /* 0x000000022e00788c */ /* 0x000fe2000bf25270 */
[----:B------:R-:W1:Y:S01]  /*61f0*/  SYNCS.PHASECHK.TRANS64.TRYWAIT P1, [UR9+0x8], R0 ;  /* 0x00000800ff0075a7 */ /* 0x000e620008020149 */
[----:B------:R-:W-:Y:S01]  /*6200*/  ULDC UR4, c[0x0][0x608] ;  /* 0x0001820000047ab9 */ /* 0x000fe20000000800 */
[----:B------:R-:W-:Y:S01]  /*6210*/  USHF.L.U32 UR42, UR42, 0x6, URZ ;  /* 0x000000062a2a7899 */ /* 0x000fe2000800063f */
[----:B------:R-:W-:-:S05]  /*6220*/  FMUL R10, R10, UR4 ;  /* 0x000000040a0a7c20 */ /* 0x000fca0008400000 */
[----:B------:R-:W-:Y:S02]  /*6230*/  @!UP0 ULOP3.LUT UP2, URZ, UR38, 0x2, URZ, 0xc0, !UPT ;  /* 0x00000002263f8892 */ /* 0x000fe4000f84c03f */
[----:B------:R-:W-:Y:S02]  /*6240*/  @!UP0 ULOP3.LUT UR38, UR38, 0x1, URZ, 0xc0, !UPT ;  /* 0x0000000126268892 */ /* 0x000fe4000f8ec03f */
[----:B------:R-:W-:Y:S02]  /*6250*/  @!UP0 USEL UR5, URZ, 0x1, UP2 ;  /* 0x000000013f058887 */ /* 0x000fe40009000000 */
[----:B------:R-:W-:Y:S02]  /*6260*/  @!UP1 UIADD3 UR6, UR38, 0x1, URZ ;  /* 0x0000000126069890 */ /* 0x000fe4000fffe03f */
[----:B------:R-:W-:Y:S02]  /*6270*/  @!UP0 ULOP3.LUT UR39, UR39, UR5, URZ, 0x3c, !UPT ;  /* 0x0000000527278292 */ /* 0x000fe4000f8e3c3f */
[----:B------:R-:W-:-:S02]  /*6280*/  @!UP1 UISETP.GT.U32.AND UP2, UPT, UR6, 0x1, UPT ;  /* 0x000000010600988c */ /* 0x000fc4000bf44070 */
[----:B------:R-:W-:Y:S02]  /*6290*/  @!UP1 ULOP3.LUT UR38, UR38, 0x1, URZ, 0xc, !UPT ;  /* 0x0000000126269892 */ /* 0x000fe4000f8e0c3f */
[----:B------:R-:W-:-:S04]  /*62a0*/  @!UP1 USEL UR5, URZ, 0x1, !UP2 ;  /* 0x000000013f059887 */ /* 0x000fc8000d000000 */
[----:B------:R-:W-:Y:S01]  /*62b0*/  @!UP1 ULOP3.LUT UR39, UR39, UR5, URZ, 0x3c, !UPT ;  /* 0x0000000527279292 */ /* 0x000fe2000f8e3c3f */
[----:B-1----:R-:W-:Y:S11]  /*62c0*/  @!P1 BRA `(.L_x_63) ;  /* 0x0000002400249947 */ /* 0x002ff60003800000 */
.L_x_125:
[----:B------:R-:W-:Y:S04]  /*62d0*/  BSSY B0, `(.L_x_64) ;  /* 0x000001a000007945 */ /* 0x000fe80003800000 */
[----:B------:R-:W-:Y:S05]  /*62e0*/  @P0 BRA `(.L_x_65) ;  /* 0x0000000000600947 */ /* 0x000fea0003800000 */
[----:B------:R-:W2:Y:S01]  /*62f0*/  LDC.64 R8, c[0x0][0x688] ;  /* 0x0001a200ff087b82 */ /* 0x000ea20000000a00 */
[----:B-1----:R-:W-:Y:S01]  /*6300*/  LOP3.LUT R0, R2, 0x60, RZ, 0xc0, !PT ;  /* 0x0000006002007812 */ /* 0x002fe200078ec0ff */
[----:B------:R-:W-:Y:S01]  /*6310*/  IMAD.MOV R5, RZ, RZ, -R19 ;  /* 0x000000ffff057224 */ /* 0x000fe200078e0a13 */
[----:B------:R-:W-:Y:S01]  /*6320*/  SHF.R.U32.HI R3, RZ, 0x2, R2 ;  /* 0x00000002ff037819 */ /* 0x000fe20000011602 */
[----:B------:R-:W-:Y:S01]  /*6330*/  ULDC UR4, c[0x0][0xa10] ;  /* 0x0002840000047ab9 */ /* 0x000fe20000000800 */
[----:B------:R-:W-:Y:S01]  /*6340*/  SHF.R.U32.HI R0, RZ, 0x5, R0 ;  /* 0x00000005ff007819 */ /* 0x000fe20000011600 */
[----:B------:R-:W-:Y:S01]  /*6350*/  IMAD R5, R5, UR4, R18 ;  /* 0x0000000405057c24 */ /* 0x000fe2000f8e0212 */
[----:B------:R-:W-:Y:S01]  /*6360*/  LOP3.LUT R3, R3, 0x7, RZ, 0xc0, !PT ;  /* 0x0000000703037812 */ /* 0x000fe200078ec0ff */
[----:B------:R-:W-:Y:S02]  /*6370*/  ULDC UR4, c[0x0][0x288] ;  /* 0x0000a20000047ab9 */ /* 0x000fe40000000800 */
[----:B------:R-:W-:-:S05]  /*6380*/  IMAD.SHL.U32 R0, R0, 0x10, RZ ;  /* 0x0000001000007824 */ /* 0x000fca00078e00ff */
[----:B------:R-:W-:Y:S01]  /*6390*/  LOP3.LUT R3, R0, 0xfffffff0, R3, 0xe2, !PT ;  /* 0xfffffff000037812 */ /* 0x000fe200078ee203 */
[----:B--2---:R-:W-:-:S04]  /*63a0*/  IMAD R0, R5, R8, UR42 ;  /* 0x0000002a05007e24 */ /* 0x004fc8000f8e0208 */
[----:B------:R-:W-:Y:S02]  /*63b0*/  VIADD R5, R3, UR42 ;  /* 0x0000002a03057c36 */ /* 0x000fe40008000000 */
[----:B------:R-:W-:-:S03]  /*63c0*/  IMAD R0, R9, UR44, R0 ;  /* 0x0000002c09007c24 */ /* 0x000fc6000f8e0200 */
[----:B------:R-:W-:Y:S02]  /*63d0*/  IADD3 R4, R5, 0x8, RZ ;  /* 0x0000000805047810 */ /* 0x000fe40007ffe0ff */
[----:B------:R-:W-:Y:S02]  /*63e0*/  IADD3 R3, P2, R3, R0, RZ ;  /* 0x0000000003037210 */ /* 0x000fe40007f5e0ff */
[----:B------:R-:W-:Y:S02]  /*63f0*/  ISETP.GE.U32.AND P0, PT, R5, UR4, PT ;  /* 0x0000000405007c0c */ /* 0x000fe4000bf06070 */
[----:B------:R-:W-:Y:S01]  /*6400*/  ISETP.GE.U32.AND P1, PT, R4, UR4, PT ;  /* 0x0000000404007c0c */ /* 0x000fe2000bf26070 */
[----:B------:R-:W-:Y:S01]  /*6410*/  ULDC.64 UR4, c[0x0][0x680] ;  /* 0x0001a00000047ab9 */ /* 0x000fe20000000a00 */
[----:B------:R-:W-:Y:S02]  /*6420*/  LEA.HI.X.SX32 R0, R0, RZ, 0x1, P2 ;  /* 0x000000ff00007211 */ /* 0x000fe400010f0eff */
[----:B------:R-:W-:-:S04]  /*6430*/  LEA R4, P2, R3, UR4, 0x2 ;  /* 0x0000000403047c11 */ /* 0x000fc8000f8410ff */
[----:B------:R-:W-:-:S05]  /*6440*/  LEA.HI.X R5, R3, UR5, R0, 0x2, P2 ;  /* 0x0000000503057c11 */ /* 0x000fca00090f1400 */
[----:B------:R2:W-:Y:S04]  /*6450*/  @!P0 STG.E desc[UR54][R4.64], R11 ;  /* 0x0000000b04008986 */ /* 0x0005e8000c101936 */
[----:B------:R2:W-:Y:S02]  /*6460*/  @!P1 STG.E desc[UR54][R4.64+0x20], R7 ;  /* 0x0000200704009986 */ /* 0x0005e4000c101936 */
.L_x_65:
[----:B------:R-:W-:Y:S05]  /*6470*/  BSYNC B0 ;  /* 0x0000000000007941 */ /* 0x000fea0003800000 */
.L_x_64:
[----:B------:R-:W-:Y:S01]  /*6480*/  ULDC.64 UR4, c[0x0][0x730] ;  /* 0x0001cc0000047ab9 */ /* 0x000fe20000000a00 */
[-C--:B------:R-:W-:Y:S01]  /*6490*/  FMUL R58, R58, R10.reuse ;  /* 0x0000000a3a3a7220 */ /* 0x080fe20000400000 */
[----:B------:R-:W-:Y:S01]  /*64a0*/  ISETP.NE.U32.AND P0, PT, RZ, UR4, PT ;  /* 0x00000004ff007c0c */ /* 0x000fe2000bf05070 */
[-C--:B------:R-:W-:Y:S01]  /*64b0*/  FMUL R30, R59, R10.reuse ;  /* 0x0000000a3b1e7220 */ /* 0x080fe20000400000 */
[-C--:B------:R-:W-:Y:S01]  /*64c0*/  FMUL R62, R62, R10.reuse ;  /* 0x0000000a3e3e7220 */ /* 0x080fe20000400000 */
[----:B------:R-:W-:Y:S01]  /*64d0*/  FMUL R32, R63, R10 ;  /* 0x0000000a3f207220 */ /* 0x000fe20000400000 */
[----:B------:R-:W-:-:S13]  /*64e0*/  ISETP.NE.AND.EX P0, PT, RZ, UR5, PT, P0 ;  /* 0x00000005ff007c0c */ /* 0x000fda000bf05300 */
[----:B------:R-:W-:Y:S05]  /*64f0*/  @P0 BRA `(.L_x_66) ;  /* 0x0000000000240947 */ /* 0x000fea0003800000 */
[----:B------:R-:W-:Y:S02]  /*6500*/  ULDC.64 UR4, c[0x0][0x728] ;  /* 0x0001ca0000047ab9 */ /* 0x000fe40000000a00 */
[----:B------:R-:W-:-:S04]  /*6510*/  ISETP.NE.U32.AND P0, PT, RZ, UR4, PT ;  /* 0x00000004ff007c0c */ /* 0x000fc8000bf05070 */
[----:B------:R-:W-:-:S13]  /*6520*/  ISETP.NE.AND.EX P0, PT, RZ, UR5, PT, P0 ;  /* 0x00000005ff007c0c */ /* 0x000fda000bf05300 */
[----:B------:R-:W-:Y:S05]  /*6530*/  @!P0 BRA `(.L_x_67) ;  /* 0x00000000000c8947 */ /* 0x000fea0003800000 */
[----:B--2---:R-:W2:Y:S02]  /*6540*/  LDC.64 R4, c[0x0][0x728] ;  /* 0x0001ca00ff047b82 */ /* 0x004ea40000000a00 */
[----:B--2---:R3:W5:Y:S01]  /*6550*/  LDG.E R23, desc[UR54][R4.64] ;  /* 0x0000003604177981 */ /* 0x004762000c1e1900 */
[----:B------:R-:W-:Y:S05]  /*6560*/  BRA `(.L_x_66) ;  /* 0x0000000000087947 */ /* 0x000fea0003800000 */
.L_x_67:
[----:B------:R-:W-:Y:S02]  /*6570*/  ULDC UR4, c[0x0][0x720] ;  /* 0x0001c80000047ab9 */ /* 0x000fe40000000800 */
[----:B------:R-:W-:-:S07]  /*6580*/  IMAD.U32 R23, RZ, RZ, UR4 ;  /* 0x00000004ff177e24 */ /* 0x000fce000f8e00ff */
.L_x_66:
[----:B-1----:R-:W-:-:S04]  /*6590*/  MOV R0, RZ ;  /* 0x000000ff00007202 */ /* 0x002fc80000000f00 */
[----:B------:R-:W-:-:S13]  /*65a0*/  LOP3.LUT P0, RZ, R0, 0x9f, RZ, 0xc0, !PT ;  /* 0x0000009f00ff7812 */ /* 0x000fda000780c0ff */
[----:B------:R-:W-:Y:S05]  /*65b0*/  @!P0 BRA `(.L_x_68) ;  /* 0x0000000000408947 */ /* 0x000fea0003800000 */
[----:B------:R-:W-:Y:S01]  /*65c0*/  MOV R0, 0x0 ;  /* 0x0000000000007802 */ /* 0x000fe20000000f00 */
[----:B------:R-:W-:Y:S01]  /*65d0*/  ULDC.64 UR4, c[0x4][0x68] ;  /* 0x01001a0000047ab9 */ /* 0x000fe20000000a00 */
[----:B------:R-:W-:Y:S01]  /*65e0*/  ULDC.64 UR6, c[0x4][0x8] ;  /* 0x0100020000067ab9 */ /* 0x000fe20000000a00 */
[----:B--23--:R-:W-:Y:S01]  /*65f0*/  IMAD.U32 R4, RZ, RZ, UR4 ;  /* 0x00000004ff047e24 */ /* 0x00cfe2000f8e00ff */
[----:B------:R1:W2:Y:S01]  /*6600*/  LDC.64 R14, c[0x4][R0] ;  /* 0x01000000000e7b82 */ /* 0x0002a20000000a00 */
[----:B------:R-:W-:Y:S01]  /*6610*/  IMAD.U32 R5, RZ, RZ, UR5 ;  /* 0x00000005ff057e24 */ /* 0x000fe2000f8e00ff */
[----:B------:R-:W-:Y:S01]  /*6620*/  ULDC.64 UR4, c[0x4][0x70] ;  /* 0x01001c0000047ab9 */ /* 0x000fe20000000a00 */
[----:B------:R-:W-:Y:S02]  /*6630*/  IMAD.U32 R10, RZ, RZ, UR6 ;  /* 0x00000006ff0a7e24 */ /* 0x000fe4000f8e00ff */
[----:B------:R-:W-:Y:S02]  /*6640*/  IMAD.U32 R6, RZ, RZ, UR4 ;  /* 0x00000004ff067e24 */ /* 0x000fe4000f8e00ff */
[----:B------:R-:W-:-:S02]  /*6650*/  IMAD.U32 R7, RZ, RZ, UR5 ;  /* 0x00000005ff077e24 */ /* 0x000fc4000f8e00ff */
[----:B------:R-:W-:Y:S02]  /*6660*/  IMAD.U32 R11, RZ, RZ, UR7 ;  /* 0x00000007ff0b7e24 */ /* 0x000fe4000f8e00ff */
[----:B------:R-:W-:Y:S02]  /*6670*/  IMAD.MOV.U32 R8, RZ, RZ, 0x70 ;  /* 0x00000070ff087424 */ /* 0x000fe400078e00ff */
[----:B------:R-:W-:Y:S02]  /*6680*/  IMAD.MOV.U32 R12, RZ, RZ, 0x1 ;  /* 0x00000001ff0c7424 */ /* 0x000fe400078e00ff */
[----:B-1----:R-:W-:-:S07]  /*6690*/  IMAD.MOV.U32 R13, RZ, RZ, RZ ;  /* 0x000000ffff0d7224 */ /* 0x002fce00078e00ff */
[----:B------:R-:W-:-:S07]  /*66a0*/  LEPC R20, `(.L_x_68) ;  /* 0x000000001014794e */ /* 0x000fce0000000000 */
[----:B--2--5:R-:W-:Y:S05]  /*66b0*/  CALL.ABS.NOINC R14 ;  /* 0x000000000e007343 */ /* 0x024fea0003c00000 */
.L_x_68:
[----:B------:R-:W-:Y:S02]  /*66c0*/  IMAD.U32 R25, RZ, RZ, UR50 ;  /* 0x00000032ff197e24 */ /* 0x000fe4000f8e00ff */
[----:B------:R-:W-:-:S04]  /*66d0*/  IMAD.U32 R0, RZ, RZ, UR46 ;  /* 0x0000002eff007e24 */ /* 0x000fc8000f8e00ff */
[----:B------:R-:W-:-:S04]  /*66e0*/  IMAD R25, R0, 0x900, R25 ;  /* 0x0000090000197824 */ /* 0x000fc800078e0219 */
[----:B------:R-:W-:-:S05]  /*66f0*/  VIADD R0, R25, 0x2f00 ;  /* 0x00002f0019007836 */ /* 0x000fca0000000000 */
[----:B------:R-:W-:-:S13]  /*6700*/  LOP3.LUT P0, RZ, R0, 0x90, RZ, 0xc0, !PT ;  /* 0x0000009000ff7812 */ /* 0x000fda000780c0ff */
[----:B------:R-:W-:Y:S05]  /*6710*/  @!P0 BRA `(.L_x_69) ;  /* 0x0000000000408947 */ /* 0x000fea0003800000 */
[----:B------:R-:W-:Y:S01]  /*6720*/  MOV R0, 0x0 ;  /* 0x0000000000007802 */ /* 0x000fe20000000f00 */
[----:B------:R-:W-:Y:S01]  /*6730*/  ULDC.64 UR4, c[0x4][0x68] ;  /* 0x01001a0000047ab9 */ /* 0x000fe20000000a00 */
[----:B------:R-:W-:Y:S01]  /*6740*/  ULDC.64 UR6, c[0x4][0x8] ;  /* 0x0100020000067ab9 */ /* 0x000fe20000000a00 */
[----:B--23--:R-:W-:Y:S01]  /*6750*/  MOV R4, UR4 ;  /* 0x0000000400047c02 */ /* 0x00cfe20008000f00 */
        /* <DEDUP_REMOVED lines=12> */
.L_x_69:
[C---:B--23--:R-:W-:Y:S01]  /*6820*/  IMAD.SHL.U32 R4, R2.reuse, 0x10, RZ ;  /* 0x0000001002047824 */ /* 0x04cfe200078e00ff */
[----:B------:R-:W-:Y:S01]  /*6830*/  SHF.R.U32.HI R6, RZ, 0x1, R2 ;  /* 0x00000001ff067819 */ /* 0x000fe20000011602 */
[----:B------:R-:W-:Y:S01]  /*6840*/  ULDC.64 UR4, c[0x0][0x730] ;  /* 0x0001cc0000047ab9 */ /* 0x000fe20000000a00 */
[C---:B------:R-:W-:Y:S01]  /*6850*/  LOP3.LUT R0, R2.reuse, 0x7f, RZ, 0xc0, !PT ;  /* 0x0000007f02007812 */ /* 0x040fe200078ec0ff */
[----:B------:R-:W-:Y:S01]  /*6860*/  IMAD.SHL.U32 R7, R2, 0x2, RZ ;  /* 0x0000000202077824 */ /* 0x000fe200078e00ff */
[----:B------:R-:W-:Y:S02]  /*6870*/  LOP3.LUT R3, R4, 0x40, RZ, 0xc0, !PT ;  /* 0x0000004004037812 */ /* 0x000fe400078ec0ff */
[----:B------:R-:W-:Y:S01]  /*6880*/  ISETP.NE.U32.AND P0, PT, RZ, UR4, PT ;  /* 0x00000004ff007c0c */ /* 0x000fe2000bf05070 */
[----:B------:R-:W-:Y:S01]  /*6890*/  VIADD R0, R0, 0x1f ;  /* 0x0000001f00007836 */ /* 0x000fe20000000000 */
[----:B------:R-:W-:Y:S01]  /*68a0*/  LOP3.LUT R6, R3, 0x8, R6, 0xf8, !PT ;  /* 0x0000000803067812 */ /* 0x000fe200078ef806 */
[----:B------:R-:W-:Y:S01]  /*68b0*/  IMAD.SHL.U32 R3, R2, 0x8, RZ ;  /* 0x0000000802037824 */ /* 0x000fe200078e00ff */
[----:B------:R-:W-:Y:S01]  /*68c0*/  ISETP.NE.AND.EX P0, PT, RZ, UR5, PT, P0 ;  /* 0x00000005ff007c0c */ /* 0x000fe2000bf05300 */
[----:B------:R-:W-:Y:S01]  /*68d0*/  ULDC UR4, c[0x0][0x720] ;  /* 0x0001c80000047ab9 */ /* 0x000fe20000000800 */
[----:B------:R-:W-:-:S02]  /*68e0*/  LOP3.LUT R10, R6, 0x8, R7, 0x78, !PT ;  /* 0x00000008060a7812 */ /* 0x000fc400078e7807 */
[----:B------:R-:W-:Y:S02]  /*68f0*/  LOP3.LUT R5, R3, 0x300, RZ, 0xc0, !PT ;  /* 0x0000030003057812 */ /* 0x000fe400078ec0ff */
[----:B-----5:R-:W-:Y:S02]  /*6900*/  FSEL R3, R23, UR4, !P0 ;  /* 0x0000000417037c08 */ /* 0x020fe4000c000000 */
[----:B------:R-:W-:Y:S01]  /*6910*/  ISETP.GT.U32.AND P0, PT, R0, 0x3e, PT ;  /* 0x0000003e0000780c */ /* 0x000fe20003f04070 */
[----:B------:R-:W-:Y:S01]  /*6920*/  IMAD R24, R24, 0x10, R5 ;  /* 0x0000001018187824 */ /* 0x000fe200078e0205 */
[----:B------:R-:W-:Y:S01]  /*6930*/  LOP3.LUT R11, R4, 0x80, RZ, 0xc0, !PT ;  /* 0x00000080040b7812 */ /* 0x000fe200078ec0ff */
[-C--:B------:R-:W-:Y:S01]  /*6940*/  FMUL R0, R56, R3.reuse ;  /* 0x0000000338007220 */ /* 0x080fe20000400000 */
[-C--:B------:R-:W-:Y:S01]  /*6950*/  FMUL R5, R26, R3.reuse ;  /* 0x000000031a057220 */ /* 0x080fe20000400000 */
[-C--:B------:R-:W-:Y:S01]  /*6960*/  FMUL R4, R58, R3.reuse ;  /* 0x000000033a047220 */ /* 0x080fe20000400000 */
[-C--:B------:R-:W-:Y:S01]  /*6970*/  FMUL R7, R30, R3.reuse ;  /* 0x000000031e077220 */ /* 0x080fe20000400000 */
[-C--:B------:R-:W-:Y:S01]  /*6980*/  FMUL R6, R60, R3.reuse ;  /* 0x000000033c067220 */ /* 0x080fe20000400000 */
[-C--:B------:R-:W-:Y:S01]  /*6990*/  FMUL R9, R28, R3.reuse ;  /* 0x000000031c097220 */ /* 0x080fe20000400000 */
[-C--:B------:R-:W-:Y:S01]  /*69a0*/  FMUL R8, R62, R3.reuse ;  /* 0x000000033e087220 */ /* 0x080fe20000400000 */
[----:B------:R-:W-:Y:S01]  /*69b0*/  FMUL R3, R32, R3 ;  /* 0x0000000320037220 */ /* 0x000fe20000400000 */
[----:B------:R-:W-:-:S02]  /*69c0*/  IADD3 R10, R10, R24, R11 ;  /* 0x000000180a0a7210 */ /* 0x000fc40007ffe00b */
[----:B------:R-:W-:Y:S02]  /*69d0*/  F2FP.BF16.F32.PACK_AB R12, R5, R0 ;  /* 0x00000000050c723e */ /* 0x000fe400000010ff */
[----:B------:R-:W-:Y:S02]  /*69e0*/  F2FP.BF16.F32.PACK_AB R13, R7, R4 ;  /* 0x00000004070d723e */ /* 0x000fe400000010ff */
[----:B------:R-:W-:Y:S02]  /*69f0*/  F2FP.BF16.F32.PACK_AB R14, R9, R6 ;  /* 0x00000006090e723e */ /* 0x000fe400000010ff */
[----:B------:R-:W-:Y:S02]  /*6a00*/  F2FP.BF16.F32.PACK_AB R15, R3, R8 ;  /* 0x00000008030f723e */ /* 0x000fe400000010ff */
[----:B------:R-:W-:Y:S01]  /*6a10*/  LEA R10, R10, R25, 0x1 ;  /* 0x000000190a0a7211 */ /* 0x000fe200078e08ff */
[----:B------:R-:W-:Y:S06]  /*6a20*/  @P0 BRA `(.L_x_70) ;  /* 0x0000000000040947 */ /* 0x000fec0003800000 */
[----:B------:R-:W-:-:S04]  /*6a30*/  DEPBAR.LE SB0, 0x0 ;  /* 0x000080000000791a */ /* 0x000fc80000000000 */
.L_x_70:
[----:B------:R-:W-:Y:S05]  /*6a40*/  WARPSYNC.ALL ;  /* 0x0000000000007948 */ /* 0x000fea0003800000 */
[----:B------:R-:W-:Y:S06]  /*6a50*/  BAR.SYNC.DEFER_BLOCKING 0x1, 0x80 ;  /* 0x0042000000007b1d */ /* 0x000fec0000010000 */
[----:B------:R-:W-:Y:S01]  /*6a60*/  BSSY B0, `(.L_x_71) ;  /* 0x0000017000007945 */ /* 0x000fe20003800000 */
[----:B------:R1:W-:Y:S01]  /*6a70*/  STSM.16.M88.4 [R10+0x2f00], R12 ;  /* 0x002f000c0a007844 */ /* 0x0003e20000000200 */
[----:B------:R-:W-:Y:S01]  /*6a80*/  @!PT LDS RZ, [RZ] ;  /* 0x00000000fffff984 */ /* 0x000fe20000000800 */
[----:B------:R-:W-:Y:S01]  /*6a90*/  @!PT LDS RZ, [RZ] ;  /* 0x00000000fffff984 */ /* 0x000fe20000000800 */
[----:B------:R-:W-:Y:S01]  /*6aa0*/  @!PT LDS RZ, [RZ] ;  /* 0x00000000fffff984 */ /* 0x000fe20000000800 */
[----:B------:R-:W-:Y:S01]  /*6ab0*/  @!PT LDS RZ, [RZ] ;  /* 0x00000000fffff984 */ /* 0x000fe20000000800 */
[----:B------:R2:W-:Y:S06]  /*6ac0*/  MEMBAR.ALL.CTA ;  /* 0x0000000000007992 */ /* 0x0005ec0000008000 */
[----:B--2---:R-:W2:Y:S02]  /*6ad0*/  FENCE.VIEW.ASYNC.S ;  /* 0x00000000000073c6 */ /* 0x004ea40000000000 */
[----:B--2---:R-:W-:Y:S06]  /*6ae0*/  BAR.SYNC.DEFER_BLOCKING 0x1, 0x80 ;  /* 0x0042000000007b1d */ /* 0x004fec0000010000 */
[----:B------:R-:W-:Y:S05]  /*6af0*/  @P0 BRA `(.L_x_72) ;  /* 0x0000000000340947 */ /* 0x000fea0003800000 */
[----:B------:R-:W2:Y:S01]  /*6b00*/  LDC R3, c[0x0][0xa10] ;  /* 0x00028400ff037b82 */ /* 0x000ea20000000800 */
[----:B------:R-:W-:Y:S01]  /*6b10*/  IMAD.MOV R0, RZ, RZ, -R19 ;  /* 0x000000ffff007224 */ /* 0x000fe200078e0a13 */
[----:B------:R-:W-:Y:S01]  /*6b20*/  R2UR UR5, R18 ;  /* 0x00000000120572ca */ /* 0x000fe200000e0000 */
[----:B------:R-:W-:Y:S01]  /*6b30*/  UIADD3 UR6, UP0, UR36, 0x670, URZ ;  /* 0x0000067024067890 */ /* 0x000fe2000ff1e03f */
[----:B------:R-:W-:Y:S01]  /*6b40*/  R2UR UR40, R25 ;  /* 0x00000000192872ca */ /* 0x000fe200000e0000 */
[----:B------:R-:W-:Y:S01]  /*6b50*/  UMOV UR41, URZ ;  /* 0x0000003f00297c82 */ /* 0x000fe20008000000 */
[----:B------:R-:W-:Y:S01]  /*6b60*/  R2UR UR4, R0 ;  /* 0x00000000000472ca */ /* 0x000fe200000e0000 */
[----:B------:R-:W-:-:S10]  /*6b70*/  UIADD3.X UR7, URZ, UR37, URZ, UP0, !UPT ;  /* 0x000000253f077290 */ /* 0x000fd400087fe43f */
[----:B------:R-:W-:Y:S01]  /*6b80*/  UIADD3 UR40, UR40, 0x2f00, URZ ;  /* 0x00002f0028287890 */ /* 0x000fe2000fffe03f */
[----:B--2---:R-:W-:-:S13]  /*6b90*/  R2UR UR43, R3 ;  /* 0x00000000032b72ca */ /* 0x004fda00000e0000 */
[----:B------:R-:W-:-:S09]  /*6ba0*/  UIMAD UR43, UR43, UR4, UR5 ;  /* 0x000000042b2b72a4 */ /* 0x000fd2000f8e0205 */
[----:B------:R2:W-:Y:S02]  /*6bb0*/  UTMASTG.4D [UR40], [UR6] ;  /* 0x00000028060073b5 */ /* 0x0005e40008018000 */
[----:B--2---:R0:W-:Y:S02]  /*6bc0*/  UTMACMDFLUSH ;  /* 0x00000000000079b7 */ /* 0x0041e40000000000 */
.L_x_72:
[----:B------:R-:W-:Y:S05]  /*6bd0*/  BSYNC B0 ;  /* 0x0000000000007941 */ /* 0x000fea0003800000 */
.L_x_71:
[----:B------:R-:W-:Y:S01]  /*6be0*/  ULEA UR4, UR46, 0xfffffff8, 0x3 ;  /* 0xfffffff82e047891 */ /* 0x000fe2000f8e183f */
[----:B------:R-:W-:-:S04]  /*6bf0*/  DEPBAR.LE SB0, 0x0 ;  /* 0x000080000000791a */ /* 0x000fc80000000000 */
[----:B------:R-:W-:Y:S01]  /*6c00*/  ULOP3.LUT UR4, UR4, 0x8, URZ, 0xc0, !UPT ;  /* 0x0000000804047892 */ /* 0x000fe2000f8ec03f */
[----:B------:R-:W-:-:S03]  /*6c10*/  LOP3.LUT R64, R64, 0x1, RZ, 0x3c, !PT ;  /* 0x0000000140407812 */ /* 0x000fc600078e3cff */
[----:B------:R-:W-:-:S06]  /*6c20*/  ULOP3.LUT UR4, UR4, 0x18, URZ, 0x3c, !UPT ;  /* 0x0000001804047892 */ /* 0x000fcc000f8e3c3f */
[----:B------:R-:W-:Y:S01]  /*6c30*/  IMAD.U32 R0, RZ, RZ, UR4 ;  /* 0x00000004ff007e24 */ /* 0x000fe2000f8e00ff */
[----:B------:R-:W-:Y:S02]  /*6c40*/  ULDC UR4, c[0x0][0xc] ;  /* 0x0000030000047ab9 */ /* 0x000fe40000000800 */
[----:B------:R-:W-:Y:S01]  /*6c50*/  VIADD R17, R17, UR4 ;  /* 0x0000000411117c36 */ /* 0x000fe20008000000 */
[----:B------:R-:W-:Y:S01]  /*6c60*/  ULDC UR4, c[0x0][0xa00] ;  /* 0x0002800000047ab9 */ /* 0x000fe20000000800 */
[----:B------:R2:W-:Y:S03]  /*6c70*/  SYNCS.ARRIVE.TRANS64.A1T0 RZ, [R0+UR50+0x4a90], RZ ;  /* 0x004a90ff00ff79a7 */ /* 0x0005e60008100032 */
[----:B------:R-:W-:-:S13]  /*6c80*/  ISETP.GE.AND P0, PT, R17, UR4, PT ;  /* 0x0000000411007c0c */ /* 0x000fda000bf06270 */
[----:B--2---:R-:W-:Y:S05]  /*6c90*/  @!P0 BRA `(.L_x_73) ;  /* 0xffffffa000208947 */ /* 0x004fea000383ffff */
[----:B------:R-:W-:Y:S05]  /*6ca0*/  EXIT ;  /* 0x000000000000794d */ /* 0x000fea0003800000 */
.L_x_6:
[----:B------:R-:W-:-:S08]  /*6cb0*/  NOP ;  /* 0x0000000000007918 */ /* 0x000fd00000000000 */
[----:B------:R-:W2:-:S00]  /*6cc0*/  USETMAXREG.DEALLOC.CTAPOOL 0x18 ;  /* 0x00000018000079c8 */ /* 0x000e8000080e0500 */
[----:B------:R-:W-:-:S13]  /*6cd0*/  PLOP3.LUT P3, PT, PT, PT, UP0, 0x80, 0x0 ;  /* 0x000000000000781c */ /* 0x000fda0003f6f008 */
[----:B--2---:R-:W-:Y:S05]  /*6ce0*/  @!P3 BRA `(.L_x_74) ;  /* 0x00000008003cb947 */ /* 0x004fea0003800000 */
[----:B------:R-:W-:-:S13]  /*6cf0*/  PLOP3.LUT P2, PT, PT, PT, UP1, 0x80, 0x0 ;  /* 0x000000000000781c */ /* 0x000fda0003f4f018 */
[----:B-1----:R-:W-:Y:S05]  /*6d00*/  @P2 EXIT ;  /* 0x000000000000294d */ /* 0x002fea0003800000 */
[----:B------:R-:W-:Y:S02]  /*6d10*/  ULDC UR4, c[0x0][0xa00] ;  /* 0x0002800000047ab9 */ /* 0x000fe40000000800 */
[----:B------:R-:W-:-:S13]  /*6d20*/  ISETP.GE.AND P2, PT, R17, UR4, PT ;  /* 0x0000000411007c0c */ /* 0x000fda000bf46270 */
[----:B------:R-:W-:Y:S05]  /*6d30*/  @P2 EXIT ;  /* 0x000000000000294d */ /* 0x000fea0003800000 */
[----:B------:R-:W-:Y:S01]  /*6d40*/  LOP3.LUT P2, RZ, R2, 0x1f, RZ, 0xc0, !PT ;  /* 0x0000001f02ff7812 */ /* 0x000fe2000784c0ff */
[----:B------:R-:W-:Y:S01]  /*6d50*/  BSSY B0, `(.L_x_75) ;  /* 0x0000087000007945 */ /* 0x000fe20003800000 */
[----:B------:R-:W-:Y:S01]  /*6d60*/  IMAD.MOV.U32 R4, RZ, RZ, 0x1 ;  /* 0x00000001ff047424 */ /* 0x000fe200078e00ff */
[----:B------:R-:W-:Y:S01]  /*6d70*/  ULOP3.LUT UR6, UR48, 0x2, URZ, 0xfc, !UPT ;  /* 0x0000000230067892 */ /* 0x000fe2000f8efc3f */
[----:B------:R-:W-:Y:S01]  /*6d80*/  PLOP3.LUT P0, PT, P2, P0, PT, 0x2a, 0x0 ;  /* 0x000000000000781c */ /* 0x000fe20001700572 */
[----:B------:R-:W-:Y:S01]  /*6d90*/  IMAD.MOV.U32 R0, RZ, RZ, RZ ;  /* 0x000000ffff007224 */ /* 0x000fe200078e00ff */
[----:B------:R-:W-:Y:S01]  /*6da0*/  ULDC UR7, c[0x0][0xc] ;  /* 0x0000030000077ab9 */ /* 0x000fe20000000800 */
[----:B------:R-:W-:Y:S01]  /*6db0*/  IMAD.MOV.U32 R5, RZ, RZ, 0x1 ;  /* 0x00000001ff057424 */ /* 0x000fe200078e00ff */
[----:B------:R-:W-:Y:S01]  /*6dc0*/  ULDC.64 UR14, c[0x0][0x198] ;  /* 0x00006600000e7ab9 */ /* 0x000fe20000000a00 */
[----:B------:R-:W-:-:S08]  /*6dd0*/  ULDC UR18, c[0x0][0xa00] ;  /* 0x0002800000127ab9 */ /* 0x000fd00000000800 */
.L_x_90:
[----:B------:R-:W1:Y:S01]  /*6de0*/  LDC R6, c[0x0][0xa04] ;  /* 0x00028100ff067b82 */ /* 0x000e620000000800 */
[----:B------:R-:W-:Y:S01]  /*6df0*/  IMAD.MOV.U32 R7, RZ, RZ, R17 ;  /* 0x000000ffff077224 */ /* 0x000fe200078e0011 */
[----:B------:R-:W-:-:S06]  /*6e00*/  UMOV UR4, 0xffffffff ;  /* 0xffffffff00047882 */ /* 0x000fcc0000000000 */
[----:B------:R-:W2:Y:S08]  /*6e10*/  LDC R10, c[0x0][0xa10] ;  /* 0x00028400ff0a7b82 */ /* 0x000eb00000000800 */
[----:B------:R-:W3:Y:S01]  /*6e20*/  LDC R13, c[0x0][0xa1c] ;  /* 0x00028700ff0d7b82 */ /* 0x000ee20000000800 */
[----:B-1----:R-:W-:Y:S02]  /*6e30*/  ISETP.NE.AND P2, PT, R6, 0x1, PT ;  /* 0x000000010600780c */ /* 0x002fe40003f45270 */
[----:B--2---:R-:W-:-:S11]  /*6e40*/  ISETP.NE.AND P3, PT, R10, 0x1, PT ;  /* 0x000000010a00780c */ /* 0x004fd60003f65270 */
[----:B------:R-:W1:Y:S01]  /*6e50*/  @P2 LDC.64 R8, c[0x0][0xa08] ;  /* 0x00028200ff082b82 */ /* 0x000e620000000a00 */
[----:B---3--:R-:W-:-:S07]  /*6e60*/  ISETP.NE.AND P4, PT, R13, 0x1, PT ;  /* 0x000000010d00780c */ /* 0x008fce0003f85270 */
[----:B------:R-:W2:Y:S08]  /*6e70*/  @P3 LDC R12, c[0x0][0xa14] ;  /* 0x00028500ff0c3b82 */ /* 0x000eb00000000800 */
[----:B------:R-:W3:Y:S08]  /*6e80*/  @P3 LDC R11, c[0x0][0xa18] ;  /* 0x00028600ff0b3b82 */ /* 0x000ef00000000800 */
[----:B------:R-:W4:Y:S01]  /*6e90*/  @P4 LDC.64 R2, c[0x0][0xa20] ;  /* 0x00028800ff024b82 */ /* 0x000f220000000a00 */
[----:B-1----:R-:W-:-:S05]  /*6ea0*/  @P2 IMAD.HI.U32 R8, R17, R8, RZ ;  /* 0x0000000811082227 */ /* 0x002fca00078e00ff */
[----:B------:R-:W-:-:S05]  /*6eb0*/  @P2 SHF.R.U32.HI R7, RZ, R9, R8 ;  /* 0x00000009ff072219 */ /* 0x000fca0000011608 */
[----:B--2---:R-:W-:-:S04]  /*6ec0*/  @P3 IMAD.HI.U32 R8, R7, R12, RZ ;  /* 0x0000000c07083227 */ /* 0x004fc800078e00ff */
[----:B------:R-:W-:Y:S01]  /*6ed0*/  IMAD.MOV.U32 R9, RZ, RZ, R7 ;  /* 0x000000ffff097224 */ /* 0x000fe200078e0007 */
[----:B---3--:R-:W-:-:S05]  /*6ee0*/  @P3 SHF.R.U32.HI R9, RZ, R11, R8 ;  /* 0x0000000bff093219 */ /* 0x008fca0000011608 */
[----:B----4-:R-:W-:-:S04]  /*6ef0*/  @P4 IMAD.HI.U32 R8, R9, R2, RZ ;  /* 0x0000000209084227 */ /* 0x010fc800078e00ff */
[--C-:B------:R-:W-:Y:S01]  /*6f00*/  IMAD.MOV.U32 R2, RZ, RZ, R9.reuse ;  /* 0x000000ffff027224 */ /* 0x100fe200078e0009 */
[----:B------:R-:W-:Y:S01]  /*6f10*/  @P4 SHF.R.U32.HI R2, RZ, R3, R8 ;  /* 0x00000003ff024219 */ /* 0x000fe20000011608 */
[----:B------:R-:W-:-:S04]  /*6f20*/  IMAD.MOV R3, RZ, RZ, -R9 ;  /* 0x000000ffff037224 */ /* 0x000fc800078e0a09 */
[----:B------:R-:W-:Y:S02]  /*6f30*/  IMAD.MOV R2, RZ, RZ, -R2 ;  /* 0x000000ffff027224 */ /* 0x000fe400078e0a02 */
[----:B------:R-:W-:Y:S02]  /*6f40*/  IMAD R10, R10, R3, R7 ;  /* 0x000000030a0a7224 */ /* 0x000fe400078e0207 */
[----:B------:R-:W-:Y:S01]  /*6f50*/  IMAD R2, R13, R2, R9 ;  /* 0x000000020d027224 */ /* 0x000fe200078e0209 */
[----:B------:R-:W-:Y:S06]  /*6f60*/  BRA.DIV UR4, `(.L_x_76) ;  /* 0x0000001a04147947 */ /* 0x000fec000b800000 */
[----:B------:R-:W-:-:S13]  /*6f70*/  ELECT P6, URZ, PT ;  /* 0x00000000003f782f */ /* 0x000fda00038c0000 */
.L_x_128:
[----:B------:R-:W-:Y:S01]  /*6f80*/  IMAD.MOV R3, RZ, RZ, -R7 ;  /* 0x000000ffff037224 */ /* 0x000fe200078e0a07 */
[----:B------:R-:W-:Y:S03]  /*6f90*/  BSSY B1, `(.L_x_77) ;  /* 0x000002a000017945 */ /* 0x000fe60003800000 */
[----:B------:R-:W-:Y:S02]  /*6fa0*/  IMAD R3, R6, R3, R17 ;  /* 0x0000000306037224 */ /* 0x000fe400078e0211 */
[----:B------:R-:W-:-:S03]  /*6fb0*/  IMAD.MOV.U32 R6, RZ, RZ, RZ ;  /* 0x000000ffff067224 */ /* 0x000fc600078e00ff */
[----:B------:R-:W-:Y:S01]  /*6fc0*/  SHF.L.U32 R3, R3, 0x7, RZ ;  /* 0x0000000703037819 */ /* 0x000fe200000006ff */
[----:B------:R-:W-:Y:S06]  /*6fd0*/  @!P6 BRA `(.L_x_78) ;  /* 0x000000000094e947 */ /* 0x000fec0003800000 */
[----:B------:R-:W1:Y:S01]  /*6fe0*/  S2R R7, SR_CgaCtaId ;  /* 0x0000000000077919 */ /* 0x000e620000008800 */
[----:B------:R-:W-:-:S04]  /*6ff0*/  MOV R6, 0x400 ;  /* 0x0000040000067802 */ /* 0x000fc80000000f00 */
[----:B-1----:R-:W-:Y:S02]  /*7000*/  LEA R9, R7, R6, 0x18 ;  /* 0x0000000607097211 */ /* 0x002fe400078ec0ff */
[----:B------:R-:W-:-:S03]  /*7010*/  SHF.L.U32 R6, R5, 0x1f, RZ ;  /* 0x0000001f05067819 */ /* 0x000fc600000006ff */
[----:B------:R-:W-:-:S04]  /*7020*/  IMAD R7, R0, 0x8, R9 ;  /* 0x0000000800077824 */ /* 0x000fc800078e0209 */
[----:B------:R-:W1:Y:S02]  /*7030*/  SYNCS.PHASECHK.TRANS64.TRYWAIT P2, [R7+URZ+0x4a60], R6 ;  /* 0x004a6006070075a7 */ /* 0x000e64000804017f */
[----:B-1----:R-:W-:Y:S05]  /*7040*/  @!P2 BRA `(.L_x_79) ;  /* 0x0000001400fca947 */ /* 0x002fea0003800000 */
.L_x_129:
[----:B------:R-:W-:Y:S01]  /*7050*/  UPRMT UR4, UR6, 0x9910, URZ ;  /* 0x0000991006047896 */ /* 0x000fe2000800003f */
[----:B-1----:R-:W-:-:S03]  /*7060*/  @P1 IMAD.MOV.U32 R6, RZ, RZ, 0x800 ;  /* 0x00000800ff061424 */ /* 0x002fc600078e00ff */
[----:B------:R-:W-:Y:S01]  /*7070*/  UISETP.NE.AND UP0, UPT, UR4, 0x2, UPT ;  /* 0x000000020400788c */ /* 0x000fe2000bf05270 */
[----:B------:R1:W-:Y:S05]  /*7080*/  @P1 SYNCS.ARRIVE.TRANS64 RZ, [R7+URZ+0x4a50], R6 ;  /* 0x004a500607ff19a7 */ /* 0x0003ea000800003f */
[----:B------:R-:W-:-:S13]  /*7090*/  PLOP3.LUT P2, PT, PT, PT, UP0, 0x80, 0x0 ;  /* 0x000000000000781c */ /* 0x000fda0003f4f008 */
[----:B-1----:R-:W-:Y:S05]  /*70a0*/  @P2 BRA `(.L_x_80) ;  /* 0x0000000000042947 */ /* 0x002fea0003800000 */
[----:B------:R-:W-:Y:S01]  /*70b0*/  BPT.TRAP 0x1 ;  /* 0x000000040000795c */ /* 0x000fe20000300000 */
.L_x_80:
[----:B------:R-:W-:Y:S05]  /*70c0*/  @P0 BRA `(.L_x_81) ;  /* 0x0000000000040947 */ /* 0x000fea0003800000 */
[----:B------:R-:W-:Y:S01]  /*70d0*/  BPT.TRAP 0x1 ;  /* 0x000000040000795c */ /* 0x000fe20000300000 */
.L_x_81:
[----:B------:R-:W-:Y:S01]  /*70e0*/  R2UR UR4, R9 ;  /* 0x00000000090472ca */ /* 0x000fe200000e0000 */
[----:B------:R-:W-:Y:S01]  /*70f0*/  UIADD3 UR16, UP0, UR14, 0xf0, URZ ;  /* 0x000000f00e107890 */ /* 0x000fe2000ff1e03f */
[----:B------:R-:W-:Y:S01]  /*7100*/  R2UR UR9, R7 ;  /* 0x00000000070972ca */ /* 0x000fe200000e0000 */
[----:B------:R-:W-:Y:S01]  /*7110*/  UMOV UR5, 0x10000000 ;  /* 0x1000000000057882 */ /* 0x000fe20000000000 */
[----:B------:R-:W-:Y:S01]  /*7120*/  R2UR UR8, R0 ;  /* 0x00000000000872ca */ /* 0x000fe200000e0000 */
[----:B------:R-:W-:Y:S01]  /*7130*/  UIADD3.X UR17, URZ, UR15, URZ, UP0, !UPT ;  /* 0x0000000f3f117290 */ /* 0x000fe200087fe43f */
[----:B------:R-:W-:Y:S01]  /*7140*/  R2UR UR11, R3 ;  /* 0x00000000030b72ca */ /* 0x000fe200000e0000 */
[----:B------:R-:W-:Y:S01]  /*7150*/  UMOV UR10, URZ ;  /* 0x0000003f000a7c82 */ /* 0x000fe20008000000 */
[----:B------:R-:W-:Y:S01]  /*7160*/  R2UR UR12, R10 ;  /* 0x000000000a0c72ca */ /* 0x000fe200000e0000 */
[----:B------:R-:W-:Y:S01]  /*7170*/  VIADD R0, R0, 0x1 ;  /* 0x0000000100007836 */ /* 0x000fe20000000000 */
[----:B------:R-:W-:-:S04]  /*7180*/  R2UR UR13, R2 ;  /* 0x00000000020d72ca */ /* 0x000fc800000e0000 */
[C---:B------:R-:W-:Y:S01]  /*7190*/  ISETP.NE.AND P2, PT, R0.reuse, 0x2, PT ;  /* 0x000000020000780c */ /* 0x040fe20003f45270 */
[----:B------:R-:W-:Y:S02]  /*71a0*/  UIADD3 UR9, UR9, 0x4a50, URZ ;  /* 0x00004a5009097890 */ /* 0x000fe4000fffe03f */
[----:B------:R-:W-:Y:S01]  /*71b0*/  ULEA UR8, UR8, UR4, 0xb ;  /* 0x0000000408087291 */ /* 0x000fe2000f8e583f */
[----:B------:R-:W-:Y:S02]  /*71c0*/  SEL R6, RZ, 0x1, P2 ;  /* 0x00000001ff067807 */ /* 0x000fe40001000000 */
[----:B------:R-:W-:Y:S01]  /*71d0*/  UMOV UR4, 0x0 ;  /* 0x0000000000047882 */ /* 0x000fe20000000000 */
[----:B------:R-:W-:Y:S02]  /*71e0*/  SEL R0, R0, RZ, P2 ;  /* 0x000000ff00007207 */ /* 0x000fe40001000000 */
[----:B------:R-:W-:Y:S01]  /*71f0*/  LOP3.LUT R5, R5, R6, RZ, 0x3c, !PT ;  /* 0x0000000605057212 */ /* 0x000fe200078e3cff */
[----:B------:R-:W-:-:S02]  /*7200*/  IMAD.MOV.U32 R6, RZ, RZ, 0x40 ;  /* 0x00000040ff067424 */ /* 0x000fc400078e00ff */
[----:B------:R1:W-:Y:S02]  /*7210*/  UTMALDG.4D [UR8], [UR16], desc[UR4] ;  /* 0x00000408100075b4 */ /* 0x0003e40008019000 */
[----:B-1----:R-:W-:-:S03]  /*7220*/  NOP ;  /* 0x0000000000007918 */ /* 0x002fc60000000000 */
.L_x_78:
[----:B------:R-:W-:Y:S05]  /*7230*/  BSYNC B1 ;  /* 0x0000000000017941 */ /* 0x000fea0003800000 */
.L_x_77:
[----:B------:R-:W-:Y:S01]  /*7240*/  LOP3.LUT P2, RZ, R4, 0xff, RZ, 0xc0, !PT ;  /* 0x000000ff04ff7812 */ /* 0x000fe2000784c0ff */
[----:B------:R-:W-:-:S12]  /*7250*/  BSSY B1, `(.L_x_82) ;  /* 0x0000009000017945 */ /* 0x000fd80003800000 */
[----:B------:R-:W-:Y:S05]  /*7260*/  @!P2 BRA `(.L_x_83) ;  /* 0x00000000001ca947 */ /* 0x000fea0003800000 */
[----:B------:R-:W1:Y:S01]  /*7270*/  S2R R7, SR_CgaCtaId ;  /* 0x0000000000077919 */ /* 0x000e620000008800 */
[----:B------:R-:W-:-:S04]  /*7280*/  MOV R4, 0x400 ;  /* 0x0000040000047802 */ /* 0x000fc80000000f00 */
[----:B-1----:R-:W-:Y:S02]  /*7290*/  LEA R7, R7, R4, 0x18 ;  /* 0x0000000407077211 */ /* 0x002fe400078ec0ff */
[----:B------:R-:W-:Y:S02]  /*72a0*/  SHF.L.U32 R4, RZ, 0x1f, RZ ;  /* 0x0000001fff047819 */ /* 0x000fe400000006ff */
[----:B------:R1:W-:Y:S02]  /*72b0*/  SYNCS.ARRIVE.TRANS64.A1T0 RZ, [R7+URZ+0x4ab0], RZ ;  /* 0x004ab0ff07ff79a7 */ /* 0x0003e4000810003f */
[----:B------:R-:W2:Y:S02]  /*72c0*/  SYNCS.PHASECHK.TRANS64.TRYWAIT P2, [R7+URZ+0x4ab0], R4 ;  /* 0x004ab004070075a7 */ /* 0x000ea4000804017f */
[----:B-12---:R-:W-:Y:S05]  /*72d0*/  @!P2 BRA `(.L_x_84) ;  /* 0x00000014006ca947 */ /* 0x006fea0003800000 */
.L_x_83:
[----:B------:R-:W-:Y:S05]  /*72e0*/  BSYNC B1 ;  /* 0x0000000000017941 */ /* 0x000fea0003800000 */
.L_x_82:
[----:B------:R-:W-:Y:S04]  /*72f0*/  BSSY B1, `(.L_x_85) ;  /* 0x0000028000017945 */ /* 0x000fe80003800000 */
[----:B------:R-:W-:Y:S05]  /*7300*/  @!P6 BRA `(.L_x_86) ;  /* 0x000000000098e947 */ /* 0x000fea0003800000 */
[----:B-1----:R-:W1:Y:S01]  /*7310*/  S2R R7, SR_CgaCtaId ;  /* 0x0000000000077919 */ /* 0x002e620000008800 */
[----:B------:R-:W-:Y:S02]  /*7320*/  MOV R4, 0x400 ;  /* 0x0000040000047802 */ /* 0x000fe40000000f00 */
[----:B------:R-:W-:Y:S02]  /*7330*/  SHF.L.U32 R9, R5, 0x1f, RZ ;  /* 0x0000001f05097819 */ /* 0x000fe400000006ff */
[----:B-1----:R-:W-:-:S05]  /*7340*/  LEA R7, R7, R4, 0x18 ;  /* 0x0000000407077211 */ /* 0x002fca00078ec0ff */
[----:B------:R-:W-:-:S04]  /*7350*/  IMAD R4, R0, 0x8, R7 ;  /* 0x0000000800047824 */ /* 0x000fc800078e0207 */
[----:B------:R-:W1:Y:S02]  /*7360*/  SYNCS.PHASECHK.TRANS64.TRYWAIT P2, [R4+URZ+0x4a60], R9 ;  /* 0x004a6009040075a7 */ /* 0x000e64000804017f */
[----:B-1----:R-:W-:Y:S05]  /*7370*/  @!P2 BRA `(.L_x_87) ;  /* 0x000000140058a947 */ /* 0x002fea0003800000 */
.L_x_130:
[----:B------:R-:W-:Y:S01]  /*7380*/  UPRMT UR4, UR6, 0x9910, URZ ;  /* 0x0000991006047896 */ /* 0x000fe2000800003f */
[----:B-1----:R-:W-:-:S03]  /*7390*/  @P1 IMAD.MOV.U32 R9, RZ, RZ, 0x800 ;  /* 0x00000800ff091424 */ /* 0x002fc600078e00ff */
[----:B------:R-:W-:Y:S01]  /*73a0*/  UISETP.NE.AND UP0, UPT, UR4, 0x2, UPT ;  /* 0x000000020400788c */ /* 0x000fe2000bf05270 */
[----:B------:R1:W-:Y:S05]  /*73b0*/  @P1 SYNCS.ARRIVE.TRANS64 RZ, [R4+URZ+0x4a50], R9 ;  /* 0x004a500904ff19a7 */ /* 0x0003ea000800003f */
[----:B------:R-:W-:-:S13]  /*73c0*/  PLOP3.LUT P2, PT, PT, PT, UP0, 0x80, 0x0 ;  /* 0x000000000000781c */ /* 0x000fda0003f4f008 */
[----:B-1----:R-:W-:Y:S05]  /*73d0*/  @P2 BRA `(.L_x_88) ;  /* 0x0000000000042947 */ /* 0x002fea0003800000 */
[----:B------:R-:W-:Y:S01]  /*73e0*/  BPT.TRAP 0x1 ;  /* 0x000000040000795c */ /* 0x000fe20000300000 */
.L_x_88:
[----:B------:R-:W-:Y:S05]  /*73f0*/  @P0 BRA `(.L_x_89) ;  /* 0x0000000000040947 */ /* 0x000fea0003800000 */
[----:B------:R-:W-:Y:S01]  /*7400*/  BPT.TRAP 0x1 ;  /* 0x000000040000795c */ /* 0x000fe20000300000 */
.L_x_89:
[----:B------:R-:W-:Y:S01]  /*7410*/  R2UR UR4, R7 ;  /* 0x00000000070472ca */ /* 0x000fe200000e0000 */
[----:B------:R-:W-:Y:S01]  /*7420*/  UIADD3 UR16, UP0, UR14, 0xf0, URZ ;  /* 0x000000f00e107890 */ /* 0x000fe2000ff1e03f */
[----:B------:R-:W-:Y:S01]  /*7430*/  R2UR UR11, R3 ;  /* 0x00000000030b72ca */ /* 0x000fe200000e0000 */
[----:B------:R-:W-:Y:S01]  /*7440*/  UMOV UR10, URZ ;  /* 0x0000003f000a7c82 */ /* 0x000fe20008000000 */
[----:B------:R-:W-:Y:S01]  /*7450*/  R2UR UR5, R6 ;  /* 0x00000000060572ca */ /* 0x000fe200000e0000 */
[----:B------:R-:W-:Y:S01]  /*7460*/  UIADD3.X UR17, URZ, UR15, URZ, UP0, !UPT ;  /* 0x0000000f3f117290 */ /* 0x000fe200087fe43f */
[----:B------:R-:W-:Y:S02]  /*7470*/  R2UR UR9, R4 ;  /* 0x00000000040972ca */ /* 0x000fe400000e0000 */
[C---:B------:R-:W-:Y:S01]  /*7480*/  R2UR UR8, R0.reuse ;  /* 0x00000000000872ca */ /* 0x040fe200000e0000 */
[----:B------:R-:W-:Y:S01]  /*7490*/  VIADD R0, R0, 0x1 ;  /* 0x0000000100007836 */ /* 0x000fe20000000000 */
[----:B------:R-:W-:-:S02]  /*74a0*/  R2UR UR12, R10 ;  /* 0x000000000a0c72ca */ /* 0x000fc400000e0000 */
[----:B------:R-:W-:Y:S02]  /*74b0*/  R2UR UR13, R2 ;  /* 0x00000000020d72ca */ /* 0x000fe400000e0000 */
[----:B------:R-:W-:-:S03]  /*74c0*/  ISETP.NE.AND P2, PT, R0, 0x2, PT ;  /* 0x000000020000780c */ /* 0x000fc60003f45270 */
[----:B------:R-:W-:Y:S01]  /*74d0*/  UIADD3 UR11, UR11, UR5, URZ ;  /* 0x000000050b0b7290 */ /* 0x000fe2000fffe03f */
[----:B------:R-:W-:Y:S01]  /*74e0*/  SEL R2, RZ, 0x1, P2 ;  /* 0x00000001ff027807 */ /* 0x000fe20001000000 */
[----:B------:R-:W-:Y:S01]  /*74f0*/  UIADD3 UR9, UR9, 0x4a50, URZ ;  /* 0x00004a5009097890 */ /* 0x000fe2000fffe03f */
[----:B------:R-:W-:Y:S01]  /*7500*/  SEL R0, R0, RZ, P2 ;  /* 0x000000ff00007207 */ /* 0x000fe20001000000 */
[----:B------:R-:W-:Y:S01]  /*7510*/  ULEA UR8, UR8, UR4, 0xb ;  /* 0x0000000408087291 */ /* 0x000fe2000f8e583f */
[----:B------:R-:W-:Y:S01]  /*7520*/  LOP3.LUT R5, R5, R2, RZ, 0x3c, !PT ;  /* 0x0000000205057212 */ /* 0x000fe200078e3cff */
[----:B------:R-:W-:Y:S01]  /*7530*/  UMOV UR5, 0x10000000 ;  /* 0x1000000000057882 */ /* 0x000fe20000000000 */
[----:B------:R-:W-:-:S06]  /*7540*/  UMOV UR4, 0x0 ;  /* 0x0000000000047882 */ /* 0x000fcc0000000000 */
[----:B------:R2:W-:Y:S02]  /*7550*/  UTMALDG.4D [UR8], [UR16], desc[UR4] ;  /* 0x00000408100075b4 */ /* 0x0005e40008019000 */
[----:B--2---:R-:W-:Y:S01]  /*7560*/  NOP ;  /* 0x0000000000007918 */ /* 0x004fe20000000000 */
.L_x_86:
[----:B------:R-:W-:Y:S05]  /*7570*/  BSYNC B1 ;  /* 0x0000000000017941 */ /* 0x000fea0003800000 */
.L_x_85:
[----:B------:R-:W-:Y:S01]  /*7580*/  VIADD R17, R17, UR7 ;  /* 0x0000000711117c36 */ /* 0x000fe20008000000 */
[----:B-1----:R-:W-:-:S04]  /*7590*/  PRMT R4, RZ, 0x7610, R4 ;  /* 0x00007610ff047816 */ /* 0x002fc80000000004 */
[----:B------:R-:W-:-:S13]  /*75a0*/  ISETP.GE.AND P2, PT, R17, UR18, PT ;  /* 0x0000001211007c0c */ /* 0x000fda000bf46270 */
[----:B------:R-:W-:Y:S05]  /*75b0*/  @!P2 BRA `(.L_x_90) ;  /* 0xfffffff80008a947 */ /* 0x000fea000383ffff */
[----:B------:R-:W-:Y:S05]  /*75c0*/  BSYNC B0 ;  /* 0x0000000000007941 */ /* 0x000fea0003800000 */
.L_x_75:
[----:B------:R-:W-:Y:S05]  /*75d0*/  EXIT ;  /* 0x000000000000794d */ /* 0x000fea0003800000 */
.L_x_74:
[----:B-1----:R-:W-:Y:S02]  /*75e0*/  ULDC UR4, c[0x0][0xa00] ;  /* 0x0002800000047ab9 */ /* 0x002fe40000000800 */
        /* <DEDUP_REMOVED lines=8> */
[----:B------:R-:W-:Y:S01]  /*7670*/  ULDC.64 UR6, c[0x0][0x198] ;  /* 0x0000660000067ab9 */ /* 0x000fe20000000a00 */
[----:B------:R-:W-:Y:S01]  /*7680*/  IMAD.MOV.U32 R0, RZ, RZ, 0x1 ;  /* 0x00000001ff007424 */ /* 0x000fe200078e00ff */
[----:B------:R-:W-:-:S09]  /*7690*/  ULDC UR14, c[0x0][0xc] ;  /* 0x00000300000e7ab9 */ /* 0x000fd20000000800 */
.L_x_118:
[----:B------:R-:W1:Y:S01]  /*76a0*/  LDC R2, c[0x0][0xa04] ;  /* 0x00028100ff027b82 */ /* 0x000e620000000800 */
[----:B------:R-:W-:-:S07]  /*76b0*/  UMOV UR4, 0xffffffff ;  /* 0xffffffff00047882 */ /* 0x000fce0000000000 */
        /* <DEDUP_REMOVED lines=9> */
[----:B-1----:R-:W-:Y:S01]  /*7750*/  @P3 IMAD.HI.U32 R10, R17, R6, RZ ;  /* 0x00000006110a3227 */ /* 0x002fe200078e00ff */
[----:B------:R-:W-:-:S04]  /*7760*/  MOV R6, R17 ;  /* 0x0000001100067202 */ /* 0x000fc80000000f00 */
[----:B------:R-:W-:-:S05]  /*7770*/  @P3 SHF.R.U32.HI R6, RZ, R7, R10 ;  /* 0x00000007ff063219 */ /* 0x000fca000001160a */
[----:B--2---:R-:W-:-:S04]  /*7780*/  @P4 IMAD.HI.U32 R9, R6, R9, RZ ;  /* 0x0000000906094227 */ /* 0x004fc800078e00ff */
[----:B------:R-:W-:Y:S01]  /*7790*/  IMAD.MOV.U32 R7, RZ, RZ, R6 ;  /* 0x000000ffff077224 */ /* 0x000fe200078e0006 */
[----:B---3--:R-:W-:-:S05]  /*77a0*/  @P4 SHF.R.U32.HI R7, RZ, R12, R9 ;  /* 0x0000000cff074219 */ /* 0x008fca0000011609 */
[----:B------:R-:W-:Y:S02]  /*77b0*/  IMAD.MOV.U32 R9, RZ, RZ, R7 ;  /* 0x000000ffff097224 */ /* 0x000fe400078e0007 */
[----:B----4-:R-:W-:-:S05]  /*77c0*/  @P5 IMAD.HI.U32 R2, R7, R2, RZ ;  /* 0x0000000207025227 */ /* 0x010fca00078e00ff */
[----:B------:R-:W-:Y:S01]  /*77d0*/  @P5 SHF.R.U32.HI R9, RZ, R3, R2 ;  /* 0x00000003ff095219 */ /* 0x000fe20000011602 */
[----:B------:R-:W-:-:S04]  /*77e0*/  IMAD.MOV R3, RZ, RZ, -R7 ;  /* 0x000000ffff037224 */ /* 0x000fc800078e0a07 */
[----:B------:R-:W-:Y:S02]  /*77f0*/  IMAD R2, R11, R3, R6 ;  /* 0x000000030b027224 */ /* 0x000fe400078e0206 */
[----:B------:R-:W-:-:S04]  /*7800*/  IMAD.MOV R3, RZ, RZ, -R9 ;  /* 0x000000ffff037224 */ /* 0x000fc800078e0a09 */
[----:B------:R-:W-:Y:S01]  /*7810*/  IMAD R3, R8, R3, R7 ;  /* 0x0000000308037224 */ /* 0x000fe200078e0207 */
[----:B------:R-:W-:Y:S06]  /*7820*/  BRA.DIV UR4, `(.L_x_92) ;  /* 0x0000001204407947 */ /* 0x000fec000b800000 */
[----:B------:R-:W-:-:S13]  /*7830*/  ELECT P6, URZ, PT ;  /* 0x00000000003f782f */ /* 0x000fda00038c0000 */
.L_x_133:
[----:B------:R-:W1:Y:S01]  /*7840*/  LDC R6, c[0x0][0x28c] ;  /* 0x0000a300ff067b82 */ /* 0x000e620000000800 */
[----:B------:R-:W-:Y:S01]  /*7850*/  BSSY B1, `(.L_x_93) ;  /* 0x0000027000017945 */ /* 0x000fe20003800000 */
[----:B-1----:R-:W-:-:S13]  /*7860*/  ISETP.GT.AND P3, PT, R6, RZ, P6 ;  /* 0x000000ff0600720c */ /* 0x002fda0003764270 */
[----:B------:R-:W-:Y:S05]  /*7870*/  @!P3 BRA `(.L_x_94) ;  /* 0x000000000090b947 */ /* 0x000fea0003800000 */
[----:B------:R-:W1:Y:S01]  /*7880*/  S2R R8, SR_CgaCtaId ;  /* 0x0000000000087919 */ /* 0x000e620000008800 */
[----:B------:R-:W-:-:S04]  /*7890*/  MOV R7, 0x400 ;  /* 0x0000040000077802 */ /* 0x000fc80000000f00 */
[----:B-1----:R-:W-:Y:S02]  /*78a0*/  LEA R10, R8, R7, 0x18 ;  /* 0x00000007080a7211 */ /* 0x002fe400078ec0ff */
[----:B------:R-:W-:-:S03]  /*78b0*/  SHF.L.U32 R7, R0, 0x1f, RZ ;  /* 0x0000001f00077819 */ /* 0x000fc600000006ff */
[----:B------:R-:W-:-:S04]  /*78c0*/  IMAD R8, R5, 0x8, R10 ;  /* 0x0000000805087824 */ /* 0x000fc800078e020a */
[----:B------:R-:W1:Y:S02]  /*78d0*/  SYNCS.PHASECHK.TRANS64.TRYWAIT P4, [R8+URZ+0x4a28], R7 ;  /* 0x004a2807080075a7 */ /* 0x000e64000808017f */
[----:B-1----:R-:W-:Y:S05]  /*78e0*/  @!P4 BRA `(.L_x_95) ;  /* 0x000000100030c947 */ /* 0x002fea0003800000 */
.L_x_134:
[----:B------:R-:W-:Y:S01]  /*78f0*/  UPRMT UR4, UR5, 0x9910, URZ ;  /* 0x0000991005047896 */ /* 0x000fe2000800003f */
[----:B-1----:R-:W-:-:S03]  /*7900*/  @P2 IMAD.MOV.U32 R7, RZ, RZ, 0x800 ;  /* 0x00000800ff072424 */ /* 0x002fc600078e00ff */
[----:B------:R-:W-:Y:S01]  /*7910*/  UISETP.NE.AND UP0, UPT, UR4, 0x2, UPT ;  /* 0x000000020400788c */ /* 0x000fe2000bf05270 */
[----:B------:R1:W-:Y:S05]  /*7920*/  @P2 SYNCS.ARRIVE.TRANS64 RZ, [R8+URZ+0x4a00], R7 ;  /* 0x004a000708ff29a7 */ /* 0x0003ea000800003f */
[----:B------:R-:W-:-:S13]  /*7930*/  PLOP3.LUT P4, PT, PT, PT, UP0, 0x80, 0x0 ;  /* 0x000000000000781c */ /* 0x000fda0003f8f008 */
[----:B-1----:R-:W-:Y:S05]  /*7940*/  @P4 BRA `(.L_x_96) ;  /* 0x0000000000044947 */ /* 0x002fea0003800000 */
[----:B------:R-:W-:Y:S01]  /*7950*/  BPT.TRAP 0x1 ;  /* 0x000000040000795c */ /* 0x000fe20000300000 */
.L_x_96:
[----:B------:R-:W-:Y:S05]  /*7960*/  @P0 BRA `(.L_x_97) ;  /* 0x0000000000040947 */ /* 0x000fea0003800000 */
[----:B------:R-:W-:Y:S01]  /*7970*/  BPT.TRAP 0x1 ;  /* 0x000000040000795c */ /* 0x000fe20000300000 */
.L_x_97:
[----:B------:R-:W-:Y:S01]  /*7980*/  IMAD R10, R5, 0x800, R10 ;  /* 0x00000800050a7824 */ /* 0x000fe200078e020a */
[----:B------:R-:W-:Y:S01]  /*7990*/  R2UR UR9, R8 ;  /* 0x00000000080972ca */ /* 0x000fe200000e0000 */
[----:B------:R-:W-:Y:S01]  /*79a0*/  UIADD3 UR16, UP0, UR6, 0x1f0, URZ ;  /* 0x000001f006107890 */ /* 0x000fe2000ff1e03f */
[----:B------:R-:W-:Y:S01]  /*79b0*/  R2UR UR12, R2 ;  /* 0x00000000020c72ca */ /* 0x000fe200000e0000 */
[----:B------:R-:W-:Y:S01]  /*79c0*/  UMOV UR18, 0x0 ;  /* 0x0000000000127882 */ /* 0x000fe20000000000 */
[----:B------:R-:W-:Y:S01]  /*79d0*/  R2UR UR8, R10 ;  /* 0x000000000a0872ca */ /* 0x000fe200000e0000 */
[----:B------:R-:W-:Y:S01]  /*79e0*/  UIADD3.X UR17, URZ, UR7, URZ, UP0, !UPT ;  /* 0x000000073f117290 */ /* 0x000fe200087fe43f */
[----:B------:R-:W-:Y:S01]  /*79f0*/  R2UR UR13, R3 ;  /* 0x00000000030d72ca */ /* 0x000fe200000e0000 */
[----:B------:R-:W-:Y:S01]  /*7a00*/  UMOV UR19, 0x10000000 ;  /* 0x1000000000137882 */ /* 0x000fe20000000000 */
[----:B------:R-:W-:Y:S01]  /*7a10*/  UMOV UR10, URZ ;  /* 0x0000003f000a7c82 */ /* 0x000fe20008000000 */
[----:B------:R-:W-:Y:S01]  /*7a20*/  UMOV UR11, URZ ;  /* 0x0000003f000b7c82 */ /* 0x000fe20008000000 */
[----:B------:R-:W-:-:S03]  /*7a30*/  VIADD R5, R5, 0x1 ;  /* 0x0000000105057836 */ /* 0x000fc60000000000 */
[----:B------:R-:W-:Y:S02]  /*7a40*/  UIADD3 UR9, UR9, 0x4a00, URZ ;  /* 0x00004a0009097890 */ /* 0x000fe4000fffe03f */
[C---:B------:R-:W-:Y:S02]  /*7a50*/  ISETP.NE.AND P4, PT, R5.reuse, 0x5, PT ;  /* 0x000000050500780c */ /* 0x040fe40003f85270 */
[----:B------:R-:W-:Y:S02]  /*7a60*/  UIADD3 UR8, UR8, 0x1000, URZ ;  /* 0x0000100008087890 */ /* 0x000fe4000fffe03f */
[----:B------:R-:W-:Y:S02]  /*7a70*/  SEL R7, RZ, 0x1, P4 ;  /* 0x00000001ff077807 */ /* 0x000fe40002000000 */
[----:B------:R-:W-:Y:S02]  /*7a80*/  SEL R5, R5, RZ, P4 ;  /* 0x000000ff05057207 */ /* 0x000fe40002000000 */
[----:B------:R-:W-:-:S03]  /*7a90*/  LOP3.LUT R0, R0, R7, RZ, 0x3c, !PT ;  /* 0x0000000700007212 */ /* 0x000fc600078e3cff */
[----:B------:R1:W-:Y:S02]  /*7aa0*/  UTMALDG.4D [UR8], [UR16], desc[UR18] ;  /* 0x00001208100075b4 */ /* 0x0003e40008019000 */
[----:B-1----:R-:W-:Y:S02]  /*7ab0*/  NOP ;  /* 0x0000000000007918 */ /* 0x002fe40000000000 */
.L_x_94:
[----:B------:R-:W-:Y:S05]  /*7ac0*/  BSYNC B1 ;  /* 0x0000000000017941 */ /* 0x000fea0003800000 */
.L_x_93:
        /* <DEDUP_REMOVED lines=10> */
.L_x_99:
[----:B------:R-:W-:Y:S05]  /*7b70*/  BSYNC B1 ;  /* 0x0000000000017941 */ /* 0x000fea0003800000 */
.L_x_98:
[----:B------:R-:W-:Y:S01]  /*7b80*/  BSSY B1, `(.L_x_101) ;  /* 0x0000028000017945 */ /* 0x000fe20003800000 */
[----:B------:R-:W-:-:S03]  /*7b90*/  IMAD.MOV.U32 R9, RZ, RZ, RZ ;  /* 0x000000ffff097224 */ /* 0x000fc600078e00ff */
        /* <DEDUP_REMOVED lines=8> */
.L_x_135:
[----:B------:R-:W-:Y:S01]  /*7c20*/  UPRMT UR4, UR5, 0x9910, URZ ;  /* 0x0000991005047896 */ /* 0x000fe2000800003f */
[----:B-1----:R-:W-:-:S03]  /*7c30*/  @P2 IMAD.MOV.U32 R8, RZ, RZ, 0x800 ;  /* 0x00000800ff082424 */ /* 0x002fc600078e00ff */
[----:B------:R-:W-:Y:S01]  /*7c40*/  UISETP.NE.AND UP0, UPT, UR4, 0x2, UPT ;  /* 0x000000020400788c */ /* 0x000fe2000bf05270 */
[----:B------:R1:W-:Y:S05]  /*7c50*/  @P2 SYNCS.ARRIVE.TRANS64 RZ, [R7+URZ+0x4a00], R8 ;  /* 0x004a000807ff29a7 */ /* 0x0003ea000800003f */
[----:B------:R-:W-:-:S13]  /*7c60*/  PLOP3.LUT P3, PT, PT, PT, UP0, 0x80, 0x0 ;  /* 0x000000000000781c */ /* 0x000fda0003f6f008 */
[----:B-1----:R-:W-:Y:S05]  /*7c70*/  @P3 BRA `(.L_x_104) ;  /* 0x0000000000043947 */ /* 0x002fea0003800000 */
[----:B------:R-:W-:Y:S01]  /*7c80*/  BPT.TRAP 0x1 ;  /* 0x000000040000795c */ /* 0x000fe20000300000 */
.L_x_104:
[----:B------:R-:W-:Y:S05]  /*7c90*/  @P0 BRA `(.L_x_105) ;  /* 0x0000000000040947 */ /* 0x000fea0003800000 */
[----:B------:R-:W-:Y:S01]  /*7ca0*/  BPT.TRAP 0x1 ;  /* 0x000000040000795c */ /* 0x000fe20000300000 */
.L_x_105:
        /* <DEDUP_REMOVED lines=11> */
[----:B------:R-:W-:Y:S01]  /*7d60*/  IADD3 R5, R5, 0x1, RZ ;  /* 0x0000000105057810 */ /* 0x000fe20007ffe0ff */
[----:B------:R-:W-:-:S02]  /*7d70*/  IMAD.MOV.U32 R9, RZ, RZ, 0x1 ;  /* 0x00000001ff097424 */ /* 0x000fc400078e00ff */
[----:B------:R-:W-:Y:S01]  /*7d80*/  UIADD3 UR9, UR9, 0x4a00, URZ ;  /* 0x00004a0009097890 */ /* 0x000fe2000fffe03f */
[----:B------:R-:W-:-:S03]  /*7d90*/  ISETP.NE.AND P3, PT, R5, 0x5, PT ;  /* 0x000000050500780c */ /* 0x000fc60003f65270 */
[----:B------:R-:W-:Y:S01]  /*7da0*/  UIADD3 UR8, UR8, 0x1000, URZ ;  /* 0x0000100008087890 */ /* 0x000fe2000fffe03f */
[----:B------:R-:W-:Y:S02]  /*7db0*/  SEL R7, RZ, 0x1, P3 ;  /* 0x00000001ff077807 */ /* 0x000fe40001800000 */
[----:B------:R-:W-:Y:S02]  /*7dc0*/  SEL R5, R5, RZ, P3 ;  /* 0x000000ff05057207 */ /* 0x000fe40001800000 */
[----:B------:R-:W-:-:S04]  /*7dd0*/  LOP3.LUT R0, R0, R7, RZ, 0x3c, !PT ;  /* 0x0000000700007212 */ /* 0x000fc800078e3cff */
[----:B------:R2:W-:Y:S02]  /*7de0*/  UTMALDG.4D [UR8], [UR16], desc[UR18] ;  /* 0x00001208100075b4 */ /* 0x0005e40008019000 */
[----:B--2---:R-:W-:Y:S01]  /*7df0*/  NOP ;  /* 0x0000000000007918 */ /* 0x004fe20000000000 */
.L_x_102:
[----:B------:R-:W-:Y:S05]  /*7e00*/  BSYNC B1 ;  /* 0x0000000000017941 */ /* 0x000fea0003800000 */
.L_x_101:
[----:B------:R-:W-:-:S13]  /*7e10*/  ISETP.GE.AND P3, PT, R6, 0x41, PT ;  /* 0x000000410600780c */ /* 0x000fda0003f66270 */
[----:B------:R-:W-:Y:S05]  /*7e20*/  @!P3 BRA `(.L_x_106) ;  /* 0x000000040070b947 */ /* 0x000fea0003800000 */
[----:B------:R-:W-:Y:S01]  /*7e30*/  VIADD R6, R6, 0x3f ;  /* 0x0000003f06067836 */ /* 0x000fe20000000000 */
[----:B------:R-:W-:Y:S04]  /*7e40*/  BSSY B1, `(.L_x_106) ;  /* 0x000005a000017945 */ /* 0x000fe80003800000 */
[----:B-1----:R-:W-:-:S04]  /*7e50*/  SHF.R.S32.HI R7, RZ, 0x1f, R6 ;  /* 0x0000001fff077819 */ /* 0x002fc80000011406 */
[----:B------:R-:W-:-:S04]  /*7e60*/  LEA.HI R4, R7, R6, RZ, 0x6 ;  /* 0x0000000607047211 */ /* 0x000fc800078f30ff */
[----:B------:R-:W-:-:S05]  /*7e70*/  SHF.R.S32.HI R4, RZ, 0x6, R4 ;  /* 0x00000006ff047819 */ /* 0x000fca0000011404 */
[----:B------:R-:W-:-:S07]  /*7e80*/  IMAD.SHL.U32 R4, R4, 0x2, RZ ;  /* 0x0000000204047824 */ /* 0x000fce00078e00ff */
.L_x_117:
[----:B------:R-:W-:Y:S04]  /*7e90*/  BSSY B2, `(.L_x_107) ;  /* 0x0000027000027945 */ /* 0x000fe80003800000 */
[----:B------:R-:W-:Y:S05]  /*7ea0*/  @!P6 BRA `(.L_x_108) ;  /* 0x000000000094e947 */ /* 0x000fea0003800000 */
[----:B------:R-:W1:Y:S01]  /*7eb0*/  S2R R7, SR_CgaCtaId ;  /* 0x0000000000077919 */ /* 0x000e620000008800 */
[----:B------:R-:W-:Y:S02]  /*7ec0*/  MOV R6, 0x400 ;  /* 0x0000040000067802 */ /* 0x000fe40000000f00 */
[----:B------:R-:W-:Y:S02]  /*7ed0*/  SHF.L.U32 R8, R0, 0x1f, RZ ;  /* 0x0000001f00087819 */ /* 0x000fe400000006ff */
[----:B-1----:R-:W-:-:S05]  /*7ee0*/  LEA R6, R7, R6, 0x18 ;  /* 0x0000000607067211 */ /* 0x002fca00078ec0ff */
[----:B------:R-:W-:-:S04]  /*7ef0*/  IMAD R7, R5, 0x8, R6 ;  /* 0x0000000805077824 */ /* 0x000fc800078e0206 */
[----:B------:R-:W1:Y:S02]  /*7f00*/  SYNCS.PHASECHK.TRANS64.TRYWAIT P3, [R7+URZ+0x4a28], R8 ;  /* 0x004a2808070075a7 */ /* 0x000e64000806017f */
[----:B-1----:R-:W-:Y:S05]  /*7f10*/  @!P3 BRA `(.L_x_109) ;  /* 0x0000000800e0b947 */ /* 0x002fea0003800000 */
.L_x_136:
[----:B------:R-:W-:Y:S01]  /*7f20*/  UPRMT UR4, UR5, 0x9910, URZ ;  /* 0x0000991005047896 */ /* 0x000fe2000800003f */
[----:B-1----:R-:W-:-:S03]  /*7f30*/  @P2 IMAD.MOV.U32 R8, RZ, RZ, 0x800 ;  /* 0x00000800ff082424 */ /* 0x002fc600078e00ff */
[----:B------:R-:W-:Y:S01]  /*7f40*/  UISETP.NE.AND UP0, UPT, UR4, 0x2, UPT ;  /* 0x000000020400788c */ /* 0x000fe2000bf05270 */
[----:B------:R1:W-:Y:S05]  /*7f50*/  @P2 SYNCS.ARRIVE.TRANS64 RZ, [R7+URZ+0x4a00], R8 ;  /* 0x004a000807ff29a7 */ /* 0x0003ea000800003f */
[----:B------:R-:W-:-:S13]  /*7f60*/  PLOP3.LUT P3, PT, PT, PT, UP0, 0x80, 0x0 ;  /* 0x000000000000781c */ /* 0x000fda0003f6f008 */
[----:B-1----:R-:W-:Y:S05]  /*7f70*/  @P3 BRA `(.L_x_110) ;  /* 0x0000000000043947 */ /* 0x002fea0003800000 */
[----:B------:R-:W-:Y:S01]  /*7f80*/  BPT.TRAP 0x1 ;  /* 0x000000040000795c */ /* 0x000fe20000300000 */
.L_x_110:
[----:B------:R-:W-:Y:S05]  /*7f90*/  @P0 BRA `(.L_x_111) ;  /* 0x0000000000040947 */ /* 0x000fea0003800000 */
[----:B------:R-:W-:Y:S01]  /*7fa0*/  BPT.TRAP 0x1 ;  /* 0x000000040000795c */ /* 0x000fe20000300000 */
.L_x_111:
        /* <DEDUP_REMOVED lines=9> */
[----:B------:R-:W-:Y:S01]  /*8040*/  R2UR UR13, R3 ;  /* 0x00000000030d72ca */ /* 0x000fe200000e0000 */
[----:B------:R-:W-:Y:S01]  /*8050*/  UMOV UR10, URZ ;  /* 0x0000003f000a7c82 */ /* 0x000fe20008000000 */
[----:B------:R-:W-:-:S03]  /*8060*/  VIADD R5, R5, 0x1 ;  /* 0x0000000105057836 */ /* 0x000fc60000000000 */
[----:B------:R-:W-:Y:S02]  /*8070*/  UIADD3 UR9, UR9, 0x4a00, URZ ;  /* 0x00004a0009097890 */ /* 0x000fe4000fffe03f */
[----:B------:R-:W-:Y:S01]  /*8080*/  USHF.L.U32 UR11, UR11, 0x6, URZ ;  /* 0x000000060b0b7899 */ /* 0x000fe2000800063f */
[----:B------:R-:W-:Y:S01]  /*8090*/  ISETP.NE.AND P3, PT, R5, 0x5, PT ;  /* 0x000000050500780c */ /* 0x000fe20003f65270 */
[----:B------:R-:W-:-:S03]  /*80a0*/  UIADD3 UR8, UR8, 0x1000, URZ ;  /* 0x0000100008087890 */ /* 0x000fc6000fffe03f */
[----:B------:R-:W-:Y:S02]  /*80b0*/  SEL R7, RZ, 0x1, P3 ;  /* 0x00000001ff077807 */ /* 0x000fe40001800000 */
[----:B------:R-:W-:Y:S02]  /*80c0*/  SEL R5, R5, RZ, P3 ;  /* 0x000000ff05057207 */ /* 0x000fe40001800000 */
[----:B------:R-:W-:Y:S02]  /*80d0*/  LOP3.LUT R0, R0, R7, RZ, 0x3c, !PT ;  /* 0x0000000700007212 */ /* 0x000fe400078e3cff */
[----:B------:R1:W-:Y:S02]  /*80e0*/  UTMALDG.4D [UR8], [UR16], desc[UR18] ;  /* 0x00001208100075b4 */ /* 0x0003e40008019000 */
[----:B-1----:R-:W-:-:S03]  /*80f0*/  NOP ;  /* 0x0000000000007918 */ /* 0x002fc60000000000 */
.L_x_108:
[----:B------:R-:W-:Y:S05]  /*8100*/  BSYNC B2 ;  /* 0x0000000000027941 */ /* 0x000fea0003800000 */
.L_x_107:
[----:B------:R-:W-:Y:S01]  /*8110*/  ISETP.LT.OR P3, PT, R4, 0x4, !P6 ;  /* 0x000000040400780c */ /* 0x000fe20007761670 */
[----:B------:R-:W-:-:S12]  /*8120*/  BSSY B2, `(.L_x_112) ;  /* 0x0000028000027945 */ /* 0x000fd80003800000 */
[----:B------:R-:W-:Y:S05]  /*8130*/  @P3 BRA `(.L_x_113) ;  /* 0x0000000000983947 */ /* 0x000fea0003800000 */
[----:B------:R-:W1:Y:S01]  /*8140*/  S2R R7, SR_CgaCtaId ;  /* 0x0000000000077919 */ /* 0x000e620000008800 */
[----:B------:R-:W-:Y:S02]  /*8150*/  MOV R6, 0x400 ;  /* 0x0000040000067802 */ /* 0x000fe40000000f00 */
[----:B------:R-:W-:Y:S02]  /*8160*/  SHF.L.U32 R8, R0, 0x1f, RZ ;  /* 0x0000001f00087819 */ /* 0x000fe400000006ff */
[----:B-1----:R-:W-:-:S05]  /*8170*/  LEA R6, R7, R6, 0x18 ;  /* 0x0000000607067211 */ /* 0x002fca00078ec0ff */
[----:B------:R-:W-:-:S04]  /*8180*/  IMAD R7, R5, 0x8, R6 ;  /* 0x0000000805077824 */ /* 0x000fc800078e0206 */
[----:B------:R-:W1:Y:S02]  /*8190*/  SYNCS.PHASECHK.TRANS64.TRYWAIT P3, [R7+URZ+0x4a28], R8 ;  /* 0x004a2808070075a7 */ /* 0x000e64000806017f */
[----:B-1----:R-:W-:Y:S05]  /*81a0*/  @!P3 BRA `(.L_x_114) ;  /* 0x000000080050b947 */ /* 0x002fea0003800000 */
.L_x_137:
[----:B------:R-:W-:Y:S01]  /*81b0*/  UPRMT UR4, UR5, 0x9910, URZ ;  /* 0x0000991005047896 */ /* 0x000fe2000800003f */
[----:B-1----:R-:W-:-:S03]  /*81c0*/  @P1 IMAD.MOV.U32 R8, RZ, RZ, 0x800 ;  /* 0x00000800ff081424 */ /* 0x002fc600078e00ff */
[----:B------:R-:W-:Y:S01]  /*81d0*/  UISETP.NE.AND UP0, UPT, UR4, 0x2, UPT ;  /* 0x000000020400788c */ /* 0x000fe2000bf05270 */
[----:B------:R1:W-:Y:S05]  /*81e0*/  @P1 SYNCS.ARRIVE.TRANS64 RZ, [R7+URZ+0x4a00], R8 ;  /* 0x004a000807ff19a7 */ /* 0x0003ea000800003f */
[----:B------:R-:W-:-:S13]  /*81f0*/  PLOP3.LUT P3, PT, PT, PT, UP0, 0x80, 0x0 ;  /* 0x000000000000781c */ /* 0x000fda0003f6f008 */
[----:B-1----:R-:W-:Y:S05]  /*8200*/  @P3 BRA `(.L_x_115) ;  /* 0x0000000000043947 */ /* 0x002fea0003800000 */
[----:B------:R-:W-:Y:S01]  /*8210*/  BPT.TRAP 0x1 ;  /* 0x000000040000795c */ /* 0x000fe20000300000 */
.L_x_115:
[----:B------:R-:W-:Y:S05]  /*8220*/  @P0 BRA `(.L_x_116) ;  /* 0x0000000000040947 */ /* 0x000fea0003800000 */
[----:B------:R-:W-:Y:S01]  /*8230*/  BPT.TRAP 0x1 ;  /* 0x000000040000795c */ /* 0x000fe20000300000 */
.L_x_116:
        /* <DEDUP_REMOVED lines=11> */
[----:B------:R-:W-:-:S02]  /*82f0*/  VIADD R5, R5, 0x1 ;  /* 0x0000000105057836 */ /* 0x000fc40000000000 */
[----:B------:R-:W-:Y:S01]  /*8300*/  VIADD R9, R9, 0x1 ;  /* 0x0000000109097836 */ /* 0x000fe20000000000 */
        /* <DEDUP_REMOVED lines=9> */
.L_x_113:
[----:B------:R-:W-:Y:S05]  /*83a0*/  BSYNC B2 ;  /* 0x0000000000027941 */ /* 0x000fea0003800000 */
.L_x_112:
[C---:B------:R-:W-:Y:S02]  /*83b0*/  ISETP.GT.AND P3, PT, R4.reuse, 0x4, PT ;  /* 0x000000040400780c */ /* 0x040fe40003f64270 */
[----:B------:R-:W-:-:S11]  /*83c0*/  IADD3 R4, R4, -0x2, RZ ;  /* 0xfffffffe04047810 */ /* 0x000fd60007ffe0ff */
[----:B------:R-:W-:Y:S05]  /*83d0*/  @P3 BRA `(.L_x_117) ;  /* 0xfffffff800ac3947 */ /* 0x000fea000383ffff */
[----:B------:R-:W-:Y:S05]  /*83e0*/  BSYNC B1 ;  /* 0x0000000000017941 */ /* 0x000fea0003800000 */
.L_x_106:
[----:B------:R-:W-:Y:S01]  /*83f0*/  VIADD R17, R17, UR14 ;  /* 0x0000000e11117c36 */ /* 0x000fe20008000000 */
[----:B------:R-:W-:Y:S01]  /*8400*/  ULDC UR4, c[0x0][0xa00] ;  /* 0x0002800000047ab9 */ /* 0x000fe20000000800 */
[----:B-1----:R-:W-:-:S03]  /*8410*/  PRMT R4, RZ, 0x7610, R4 ;  /* 0x00007610ff047816 */ /* 0x002fc60000000004 */
[----:B------:R-:W-:-:S13]  /*8420*/  ISETP.GE.AND P3, PT, R17, UR4, PT ;  /* 0x0000000411007c0c */ /* 0x000fda000bf66270 */
[----:B------:R-:W-:Y:S05]  /*8430*/  @!P3 BRA `(.L_x_118) ;  /* 0xfffffff00098b947 */ /* 0x000fea000383ffff */
[----:B------:R-:W-:Y:S05]  /*8440*/  BSYNC B0 ;  /* 0x0000000000007941 */ /* 0x000fea0003800000 */
.L_x_91:
[----:B------:R-:W-:Y:S05]  /*8450*/  EXIT ;  /* 0x000000000000794d */ /* 0x000fea0003800000 */
.L_x_17:
[----:B-1----:R-:W-:-:S04]  /*8460*/  IMAD.U32 R3, RZ, RZ, UR4 ;  /* 0x00000004ff037e24 */ /* 0x002fc8000f8e00ff */
[----:B------:R1:W2:Y:S03]  /*8470*/  SYNCS.PHASECHK.TRANS64.TRYWAIT P1, [R3+URZ+0x4a50], R0 ;  /* 0x004a5000030075a7 */ /* 0x0002a6000802017f */
[----:B--2---:R-:W-:Y:S05]  /*8480*/  @!P1 NANOSLEEP.SYNCS 0x989680 ;  /* 0x009896800000995d */ /* 0x004fea0003900000 */
[----:B------:R-:W2:Y:S02]  /*8490*/  @!P1 SYNCS.PHASECHK.TRANS64 P1, [R3+URZ+0x4a50], R0 ;  /* 0x004a5000030095a7 */ /* 0x000ea4000802007f */
[----:B--2---:R-:W-:Y:S05]  /*84a0*/  @!P1 BRA `(.L_x_17) ;  /* 0xfffffffc00ec9947 */ /* 0x004fea000383ffff */
[----:B------:R-:W-:Y:S05]  /*84b0*/  BRA `(.L_x_119) ;  /* 0xffffff8c007c7947 */ /* 0x000fea000383ffff */
.L_x_19:
[----:B-1----:R-:W-:-:S04]  /*84c0*/  IMAD.U32 R5, RZ, RZ, UR11 ;  /* 0x0000000bff057e24 */ /* 0x002fc8000f8e00ff */
[----:B------:R1:W2:Y:S03]  /*84d0*/  SYNCS.PHASECHK.TRANS64.TRYWAIT P1, [R5+URZ+0x4a00], R0 ;  /* 0x004a0000050075a7 */ /* 0x0002a6000802017f */
[----:B--2---:R-:W-:Y:S05]  /*84e0*/  @!P1 NANOSLEEP.SYNCS 0x989680 ;  /* 0x009896800000995d */ /* 0x004fea0003900000 */
[----:B------:R-:W2:Y:S02]  /*84f0*/  @!P1 SYNCS.PHASECHK.TRANS64 P1, [R5+URZ+0x4a00], R0 ;  /* 0x004a0000050095a7 */ /* 0x000ea4000802007f */
[----:B--2---:R-:W-:Y:S05]  /*8500*/  @!P1 BRA `(.L_x_19) ;  /* 0xfffffffc00ec9947 */ /* 0x004fea000383ffff */
[----:B------:R-:W-:Y:S05]  /*8510*/  BRA `(.L_x_120) ;  /* 0xffffff8c00907947 */ /* 0x000fea000383ffff */
.L_x_20:
[----:B-1----:R-:W-:-:S04]  /*8520*/  IMAD.U32 R0, RZ, RZ, UR9 ;  /* 0x00000009ff007e24 */ /* 0x002fc8000f8e00ff */
[----:B------:R1:W2:Y:S03]  /*8530*/  SYNCS.PHASECHK.TRANS64.TRYWAIT P1, [R0+URZ+-0x8], R3 ;  /* 0xfffff803000075a7 */ /* 0x0002a6000802017f */
[----:B--2---:R-:W-:Y:S05]  /*8540*/  @!P1 NANOSLEEP.SYNCS 0x989680 ;  /* 0x009896800000995d */ /* 0x004fea0003900000 */
[----:B------:R-:W2:Y:S02]  /*8550*/  @!P1 SYNCS.PHASECHK.TRANS64 P1, [R0+URZ+-0x8], R3 ;  /* 0xfffff803000095a7 */ /* 0x000ea4000802007f */
[----:B--2---:R-:W-:Y:S05]  /*8560*/  @!P1 BRA `(.L_x_20) ;  /* 0xfffffffc00ec9947 */ /* 0x004fea000383ffff */
[----:B------:R-:W-:Y:S05]  /*8570*/  BRA `(.L_x_121) ;  /* 0xffffff8c00807947 */ /* 0x000fea000383ffff */
.L_x_22:
[----:B-1----:R-:W-:-:S04]  /*8580*/  IMAD.U32 R8, RZ, RZ, UR6 ;  /* 0x00000006ff087e24 */ /* 0x002fc8000f8e00ff */
[----:B------:R1:W2:Y:S03]  /*8590*/  SYNCS.PHASECHK.TRANS64.TRYWAIT P1, [R8+URZ+0x4a00], R7 ;  /* 0x004a0007080075a7 */ /* 0x0002a6000802017f */
[----:B--2---:R-:W-:Y:S05]  /*85a0*/  @!P1 NANOSLEEP.SYNCS 0x989680 ;  /* 0x009896800000995d */ /* 0x004fea0003900000 */
[----:B------:R-:W2:Y:S02]  /*85b0*/  @!P1 SYNCS.PHASECHK.TRANS64 P1, [R8+URZ+0x4a00], R7 ;  /* 0x004a0007080095a7 */ /* 0x000ea4000802007f */
[----:B--2---:R-:W-:Y:S05]  /*85c0*/  @!P1 BRA `(.L_x_22) ;  /* 0xfffffffc00ec9947 */ /* 0x004fea000383ffff */
[----:B------:R-:W-:Y:S05]  /*85d0*/  BRA `(.L_x_122) ;  /* 0xffffffa000a87947 */ /* 0x000fea000383ffff */
.L_x_27:
[----:B-1----:R-:W-:-:S04]  /*85e0*/  IMAD.U32 R13, RZ, RZ, UR6 ;  /* 0x00000006ff0d7e24 */ /* 0x002fc8000f8e00ff */
[----:B------:R1:W2:Y:S03]  /*85f0*/  SYNCS.PHASECHK.TRANS64.TRYWAIT P2, [R13+URZ+0x4a00], R4 ;  /* 0x004a00040d0075a7 */ /* 0x0002a6000804017f */
[----:B--2---:R-:W-:Y:S05]  /*8600*/  @!P2 NANOSLEEP.SYNCS 0x989680 ;  /* 0x009896800000a95d */ /* 0x004fea0003900000 */
[----:B------:R-:W2:Y:S02]  /*8610*/  @!P2 SYNCS.PHASECHK.TRANS64 P2, [R13+URZ+0x4a00], R4 ;  /* 0x004a00040d00a5a7 */ /* 0x000ea4000804007f */
[----:B--2---:R-:W-:Y:S05]  /*8620*/  @!P2 BRA `(.L_x_27) ;  /* 0xfffffffc00eca947 */ /* 0x004fea000383ffff */
[----:B------:R-:W-:Y:S05]  /*8630*/  BRA `(.L_x_123) ;  /* 0xffffffa400607947 */ /* 0x000fea000383ffff */
.L_x_31:
[----:B-1----:R-:W-:-:S04]  /*8640*/  IMAD.U32 R9, RZ, RZ, UR6 ;  /* 0x00000006ff097e24 */ /* 0x002fc8000f8e00ff */
[----:B------:R1:W2:Y:S03]  /*8650*/  SYNCS.PHASECHK.TRANS64.TRYWAIT P2, [R9+URZ+0x4a00], R50 ;  /* 0x004a0032090075a7 */ /* 0x0002a6000804017f */
[----:B--2---:R-:W-:Y:S05]  /*8660*/  @!P2 NANOSLEEP.SYNCS 0x989680 ;  /* 0x009896800000a95d */ /* 0x004fea0003900000 */
[----:B------:R-:W2:Y:S02]  /*8670*/  @!P2 SYNCS.PHASECHK.TRANS64 P2, [R9+URZ+0x4a00], R50 ;  /* 0x004a00320900a5a7 */ /* 0x000ea4000804007f */
[----:B--2---:R-:W-:Y:S05]  /*8680*/  @!P2 BRA `(.L_x_31) ;  /* 0xfffffffc00eca947 */ /* 0x004fea000383ffff */
[----:B------:R-:W-:Y:S05]  /*8690*/  BRA `(.L_x_30) ;  /* 0xffffffb400dc7947 */ /* 0x000fea000383ffff */
.L_x_39:
[----:B-1----:R-:W-:-:S04]  /*86a0*/  IMAD.U32 R11, RZ, RZ, UR6 ;  /* 0x00000006ff0b7e24 */ /* 0x002fc8000f8e00ff */
[----:B------:R1:W2:Y:S03]  /*86b0*/  SYNCS.PHASECHK.TRANS64.TRYWAIT P2, [R11+URZ+0x4a00], R4 ;  /* 0x004a00040b0075a7 */ /* 0x0002a6000804017f */
[----:B--2---:R-:W-:Y:S05]  /*86c0*/  @!P2 NANOSLEEP.SYNCS 0x989680 ;  /* 0x009896800000a95d */ /* 0x004fea0003900000 */
[----:B------:R-:W2:Y:S02]  /*86d0*/  @!P2 SYNCS.PHASECHK.TRANS64 P2, [R11+URZ+0x4a00], R4 ;  /* 0x004a00040b00a5a7 */ /* 0x000ea4000804007f */
[----:B--2---:R-:W-:Y:S05]  /*86e0*/  @!P2 BRA `(.L_x_39) ;  /* 0xfffffffc00eca947 */ /* 0x004fea000383ffff */
[----:B------:R-:W-:Y:S05]  /*86f0*/  BRA `(.L_x_124) ;  /* 0xffffffb800d07947 */ /* 0x000fea000383ffff */
.L_x_43:
[----:B-1----:R-:W-:-:S04]  /*8700*/  IMAD.U32 R9, RZ, RZ, UR6 ;  /* 0x00000006ff097e24 */ /* 0x002fc8000f8e00ff */
[----:B------:R1:W2:Y:S03]  /*8710*/  SYNCS.PHASECHK.TRANS64.TRYWAIT P2, [R9+URZ+0x4a00], R8 ;  /* 0x004a0008090075a7 */ /* 0x0002a6000804017f */
[----:B--2---:R-:W-:Y:S05]  /*8720*/  @!P2 NANOSLEEP.SYNCS 0x989680 ;  /* 0x009896800000a95d */ /* 0x004fea0003900000 */
[----:B------:R-:W2:Y:S02]  /*8730*/  @!P2 SYNCS.PHASECHK.TRANS64 P2, [R9+URZ+0x4a00], R8 ;  /* 0x004a00080900a5a7 */ /* 0x000ea4000804007f */
[----:B--2---:R-:W-:Y:S05]  /*8740*/  @!P2 BRA `(.L_x_43) ;  /* 0xfffffffc00eca947 */ /* 0x004fea000383ffff */
[----:B------:R-:W-:Y:S05]  /*8750*/  BRA `(.L_x_42) ;  /* 0xffffffd000507947 */ /* 0x000fea000383ffff */
.L_x_63:
[----:B-1----:R-:W-:-:S04]  /*8760*/  IMAD.U32 R3, RZ, RZ, UR9 ;  /* 0x00000009ff037e24 */ /* 0x002fc8000f8e00ff */
[----:B------:R1:W2:Y:S03]  /*8770*/  SYNCS.PHASECHK.TRANS64.TRYWAIT P1, [R3+URZ+0x8], R0 ;  /* 0x00000800030075a7 */ /* 0x0002a6000802017f */
[----:B--2---:R-:W-:Y:S05]  /*8780*/  @!P1 NANOSLEEP.SYNCS 0x989680 ;  /* 0x009896800000995d */ /* 0x004fea0003900000 */
[----:B------:R-:W2:Y:S02]  /*8790*/  @!P1 SYNCS.PHASECHK.TRANS64 P1, [R3+URZ+0x8], R0 ;  /* 0x00000800030095a7 */ /* 0x000ea4000802007f */
[----:B--2---:R-:W-:Y:S05]  /*87a0*/  @!P1 BRA `(.L_x_63) ;  /* 0xfffffffc00ec9947 */ /* 0x004fea000383ffff */
[----:B------:R-:W-:Y:S05]  /*87b0*/  BRA `(.L_x_125) ;  /* 0xffffffd800c47947 */ /* 0x000fea000383ffff */
.L_x_76:
[----:B------:R-:W-:Y:S01]  /*87c0*/  BSSY B1, `(.L_x_126) ;  /* 0x0000006000017945 */ /* 0x000fe20003800000 */
[----:B------:R-:W-:-:S07]  /*87d0*/  IMAD.MOV.U32 R15, RZ, RZ, -0x1 ;  /* 0xffffffffff0f7424 */ /* 0x000fce00078e00ff */
[----:B------:R-:W-:Y:S05]  /*87e0*/  WARPSYNC.COLLECTIVE R15, `(.L_x_127) ;  /* 0x000000000f0c7348 */ /* 0x000fea0003c00000 */
[----:B------:R-:W-:Y:S02]  /*87f0*/  ELECT P6, UR62, PT ;  /* 0x00000000003e782f */ /* 0x000fe400038c0000 */
[----:B------:R-:W-:Y:S01]  /*8800*/  MOV R14, UR62 ;  /* 0x0000003e000e7c02 */ /* 0x000fe20008000f00 */
[----:B------:R-:W-:Y:S10]  /*8810*/  ENDCOLLECTIVE ;  /* 0x000000000000791b */ /* 0x000ff40003800000 */
.L_x_127:
[----:B------:R-:W-:Y:S05]  /*8820*/  BSYNC B1 ;  /* 0x0000000000017941 */ /* 0x000fea0003800000 */
.L_x_126:
[----:B------:R-:W-:Y:S05]  /*8830*/  BRA `(.L_x_128) ;  /* 0xffffffe400d07947 */ /* 0x000fea000383ffff */
.L_x_79:
[----:B-1----:R1:W2:Y:S02]  /*8840*/  SYNCS.PHASECHK.TRANS64.TRYWAIT P2, [R7+URZ+0x4a60], R6 ;  /* 0x004a6006070075a7 */ /* 0x0022a4000804017f */
[----:B--2---:R-:W-:Y:S05]  /*8850*/  @!P2 NANOSLEEP.SYNCS 0x989680 ;  /* 0x009896800000a95d */ /* 0x004fea0003900000 */
[----:B------:R-:W2:Y:S02]  /*8860*/  @!P2 SYNCS.PHASECHK.TRANS64 P2, [R7+URZ+0x4a60], R6 ;  /* 0x004a60060700a5a7 */ /* 0x000ea4000804007f */
[----:B--2---:R-:W-:Y:S05]  /*8870*/  @!P2 BRA `(.L_x_79) ;  /* 0xfffffffc00f0a947 */ /* 0x004fea000383ffff */
[----:B------:R-:W-:Y:S05]  /*8880*/  BRA `(.L_x_129) ;  /* 0xffffffe400f07947 */ /* 0x000fea000383ffff */
.L_x_84:
[----:B-1----:R1:W2:Y:S02]  /*8890*/  SYNCS.PHASECHK.TRANS64.TRYWAIT P2, [R7+URZ+0x4ab0], R4 ;  /* 0x004ab004070075a7 */ /* 0x0022a4000804017f */
[----:B--2---:R-:W-:Y:S05]  /*88a0*/  @!P2 NANOSLEEP.SYNCS 0x989680 ;  /* 0x009896800000a95d */ /* 0x004fea0003900000 */
[----:B------:R-:W2:Y:S02]  /*88b0*/  @!P2 SYNCS.PHASECHK.TRANS64 P2, [R7+URZ+0x4ab0], R4 ;  /* 0x004ab0040700a5a7 */ /* 0x000ea4000804007f */
[----:B--2---:R-:W-:Y:S05]  /*88c0*/  @!P2 BRA `(.L_x_84) ;  /* 0xfffffffc00f0a947 */ /* 0x004fea000383ffff */
[----:B------:R-:W-:Y:S05]  /*88d0*/  BRA `(.L_x_83) ;  /* 0xffffffe800807947 */ /* 0x000fea000383ffff */
.L_x_87:
[----:B-1----:R1:W2:Y:S02]  /*88e0*/  SYNCS.PHASECHK.TRANS64.TRYWAIT P2, [R4+URZ+0x4a60], R9 ;  /* 0x004a6009040075a7 */ /* 0x0022a4000804017f */
[----:B--2---:R-:W-:Y:S05]  /*88f0*/  @!P2 NANOSLEEP.SYNCS 0x989680 ;  /* 0x009896800000a95d */ /* 0x004fea0003900000 */
[----:B------:R-:W2:Y:S02]  /*8900*/  @!P2 SYNCS.PHASECHK.TRANS64 P2, [R4+URZ+0x4a60], R9 ;  /* 0x004a60090400a5a7 */ /* 0x000ea4000804007f */
[----:B--2---:R-:W-:Y:S05]  /*8910*/  @!P2 BRA `(.L_x_87) ;  /* 0xfffffffc00f0a947 */ /* 0x004fea000383ffff */
[----:B------:R-:W-:Y:S05]  /*8920*/  BRA `(.L_x_130) ;  /* 0xffffffe800947947 */ /* 0x000fea000383ffff */
.L_x_92:
[----:B------:R-:W-:Y:S01]  /*8930*/  BSSY B1, `(.L_x_131) ;  /* 0x0000006000017945 */ /* 0x000fe20003800000 */
[----:B------:R-:W-:-:S07]  /*8940*/  IMAD.MOV.U32 R15, RZ, RZ, -0x1 ;  /* 0xffffffffff0f7424 */ /* 0x000fce00078e00ff */
[----:B------:R-:W-:Y:S05]  /*8950*/  WARPSYNC.COLLECTIVE R15, `(.L_x_132) ;  /* 0x000000000f0c7348 */ /* 0x000fea0003c00000 */
[----:B------:R-:W-:Y:S02]  /*8960*/  ELECT P6, UR62, PT ;  /* 0x00000000003e782f */ /* 0x000fe400038c0000 */
[----:B------:R-:W-:Y:S01]  /*8970*/  MOV R14, UR62 ;  /* 0x0000003e000e7c02 */ /* 0x000fe20008000f00 */
[----:B------:R-:W-:Y:S10]  /*8980*/  ENDCOLLECTIVE ;  /* 0x000000000000791b */ /* 0x000ff40003800000 */
.L_x_132:
[----:B------:R-:W-:Y:S05]  /*8990*/  BSYNC B1 ;  /* 0x0000000000017941 */ /* 0x000fea0003800000 */
.L_x_131:
[----:B------:R-:W-:Y:S05]  /*89a0*/  BRA `(.L_x_133) ;  /* 0xffffffec00a47947 */ /* 0x000fea000383ffff */
.L_x_95:
[----:B-1----:R1:W2:Y:S02]  /*89b0*/  SYNCS.PHASECHK.TRANS64.TRYWAIT P4, [R8+URZ+0x4a28], R7 ;  /* 0x004a2807080075a7 */ /* 0x0022a4000808017f */
[----:B--2---:R-:W-:Y:S05]  /*89c0*/  @!P4 NANOSLEEP.SYNCS 0x989680 ;  /* 0x009896800000c95d */ /* 0x004fea0003900000 */
[----:B------:R-:W2:Y:S02]  /*89d0*/  @!P4 SYNCS.PHASECHK.TRANS64 P4, [R8+URZ+0x4a28], R7 ;  /* 0x004a28070800c5a7 */ /* 0x000ea4000808007f */
[----:B--2---:R-:W-:Y:S05]  /*89e0*/  @!P4 BRA `(.L_x_95) ;  /* 0xfffffffc00f0c947 */ /* 0x004fea000383ffff */
[----:B------:R-:W-:Y:S05]  /*89f0*/  BRA `(.L_x_134) ;  /* 0xffffffec00bc7947 */ /* 0x000fea000383ffff */
.L_x_100:
[----:B-1----:R1:W2:Y:S02]  /*8a00*/  SYNCS.PHASECHK.TRANS64.TRYWAIT P4, [R4+URZ+0x4ab0], R7 ;  /* 0x004ab007040075a7 */ /* 0x0022a4000808017f */
[----:B--2---:R-:W-:Y:S05]  /*8a10*/  @!P4 NANOSLEEP.SYNCS 0x989680 ;  /* 0x009896800000c95d */ /* 0x004fea0003900000 */
[----:B------:R-:W2:Y:S02]  /*8a20*/  @!P4 SYNCS.PHASECHK.TRANS64 P4, [R4+URZ+0x4ab0], R7 ;  /* 0x004ab0070400c5a7 */ /* 0x000ea4000808007f */
[----:B--2---:R-:W-:Y:S05]  /*8a30*/  @!P4 BRA `(.L_x_100) ;  /* 0xfffffffc00f0c947 */ /* 0x004fea000383ffff */
[----:B------:R-:W-:Y:S05]  /*8a40*/  BRA `(.L_x_99) ;  /* 0xfffffff000487947 */ /* 0x000fea000383ffff */
.L_x_103:
[----:B-1----:R1:W2:Y:S02]  /*8a50*/  SYNCS.PHASECHK.TRANS64.TRYWAIT P3, [R7+URZ+0x4a28], R8 ;  /* 0x004a2808070075a7 */ /* 0x0022a4000806017f */
[----:B--2---:R-:W-:Y:S05]  /*8a60*/  @!P3 NANOSLEEP.SYNCS 0x989680 ;  /* 0x009896800000b95d */ /* 0x004fea0003900000 */
[----:B------:R-:W2:Y:S02]  /*8a70*/  @!P3 SYNCS.PHASECHK.TRANS64 P3, [R7+URZ+0x4a28], R8 ;  /* 0x004a28080700b5a7 */ /* 0x000ea4000806007f */
[----:B--2---:R-:W-:Y:S05]  /*8a80*/  @!P3 BRA `(.L_x_103) ;  /* 0xfffffffc00f0b947 */ /* 0x004fea000383ffff */
[----:B------:R-:W-:Y:S05]  /*8a90*/  BRA `(.L_x_135) ;  /* 0xfffffff000607947 */ /* 0x000fea000383ffff */
.L_x_109:
[----:B-1----:R1:W2:Y:S02]  /*8aa0*/  SYNCS.PHASECHK.TRANS64.TRYWAIT P3, [R7+URZ+0x4a28], R8 ;  /* 0x004a2808070075a7 */ /* 0x0022a4000806017f */
[----:B--2---:R-:W-:Y:S05]  /*8ab0*/  @!P3 NANOSLEEP.SYNCS 0x989680 ;  /* 0x009896800000b95d */ /* 0x004fea0003900000 */
[----:B------:R-:W2:Y:S02]  /*8ac0*/  @!P3 SYNCS.PHASECHK.TRANS64 P3, [R7+URZ+0x4a28], R8 ;  /* 0x004a28080700b5a7 */ /* 0x000ea4000806007f */
[----:B--2---:R-:W-:Y:S05]  /*8ad0*/  @!P3 BRA `(.L_x_109) ;  /* 0xfffffffc00f0b947 */ /* 0x004fea000383ffff */
[----:B------:R-:W-:Y:S05]  /*8ae0*/  BRA `(.L_x_136) ;  /* 0xfffffff4000c7947 */ /* 0x000fea000383ffff */
.L_x_114:
[----:B-1----:R1:W2:Y:S02]  /*8af0*/  SYNCS.PHASECHK.TRANS64.TRYWAIT P3, [R7+URZ+0x4a28], R8 ;  /* 0x004a2808070075a7 */ /* 0x0022a4000806017f */
[----:B--2---:R-:W-:Y:S05]  /*8b00*/  @!P3 NANOSLEEP.SYNCS 0x989680 ;  /* 0x009896800000b95d */ /* 0x004fea0003900000 */
[----:B------:R-:W2:Y:S02]  /*8b10*/  @!P3 SYNCS.PHASECHK.TRANS64 P3, [R7+URZ+0x4a28], R8 ;  /* 0x004a28080700b5a7 */ /* 0x000ea4000806007f */
[----:B--2---:R-:W-:Y:S05]  /*8b20*/  @!P3 BRA `(.L_x_114) ;  /* 0xfffffffc00f0b947 */ /* 0x004fea000383ffff */
[----:B------:R-:W-:Y:S05]  /*8b30*/  BRA `(.L_x_137) ;  /* 0xfffffff4009c7947 */ /* 0x000fea000383ffff */
        .weak           $__internal_0_$__cuda_sm20_rcp_rn_f32_slowpath
        .type           $__internal_0_$__cuda_sm20_rcp_rn_f32_slowpath,@function
        .size           $__internal_0_$__cuda_sm20_rcp_rn_f32_slowpath,(.L_x_143 - $__internal_0_$__cuda_sm20_rcp_rn_f32_slowpath)
$__internal_0_$__cuda_sm20_rcp_rn_f32_slowpath:
[----:B------:R-:W-:Y:S01]  /*8b40*/  SHF.L.U32 R0, R3, 0x1, RZ ;  /* 0x0000000103007819 */ /* 0x000fe200000006ff */
[----:B------:R-:W-:Y:S03]  /*8b50*/  BSSY B2, `(.L_x_138) ;  /* 0x0000030000027945 */ /* 0x000fe60003800000 */
[----:B------:R-:W-:-:S04]  /*8b60*/  SHF.R.U32.HI R21, RZ, 0x18, R0 ;  /* 0x00000018ff157819 */ /* 0x000fc80000011600 */
[----:B------:R-:W-:-:S13]  /*8b70*/  ISETP.NE.U32.AND P0, PT, R21, RZ, PT ;  /* 0x000000ff1500720c */ /* 0x000fda0003f05070 */
[----:B------:R-:W-:Y:S05]  /*8b80*/  @P0 BRA `(.L_x_139) ;  /* 0x0000000000280947 */ /* 0x000fea0003800000 */
[----:B------:R-:W-:-:S05]  /*8b90*/  IMAD.SHL.U32 R0, R3, 0x2, RZ ;  /* 0x0000000203007824 */ /* 0x000fca00078e00ff */
[----:B------:R-:W-:-:S13]  /*8ba0*/  ISETP.NE.AND P0, PT, R0, RZ, PT ;  /* 0x000000ff0000720c */ /* 0x000fda0003f05270 */
[----:B------:R-:W-:Y:S01]  /*8bb0*/  @P0 FFMA R9, R3, 1.84467440737095516160e+19, RZ ;  /* 0x5f80000003090823 */ /* 0x000fe200000000ff */
[----:B------:R-:W-:Y:S08]  /*8bc0*/  @!P0 MUFU.RCP R8, R3 ;  /* 0x0000000300088308 */ /* 0x000ff00000001000 */
[----:B------:R-:W1:Y:S02]  /*8bd0*/  @P0 MUFU.RCP R0, R9 ;  /* 0x0000000900000308 */ /* 0x000e640000001000 */
[----:B-1----:R-:W-:-:S04]  /*8be0*/  @P0 FFMA R12, R9, R0, -1 ;  /* 0xbf800000090c0423 */ /* 0x002fc80000000000 */
[----:B------:R-:W-:-:S04]  /*8bf0*/  @P0 FADD.FTZ R13, -R12, -RZ ;  /* 0x800000ff0c0d0221 */ /* 0x000fc80000010100 */
[----:B------:R-:W-:-:S04]  /*8c00*/  @P0 FFMA R0, R0, R13, R0 ;  /* 0x0000000d00000223 */ /* 0x000fc80000000000 */
[----:B------:R-:W-:Y:S01]  /*8c10*/  @P0 FFMA R8, R0, 1.84467440737095516160e+19, RZ ;  /* 0x5f80000000080823 */ /* 0x000fe200000000ff */
[----:B------:R-:W-:Y:S06]  /*8c20*/  BRA `(.L_x_140) ;  /* 0x0000000000887947 */ /* 0x000fec0003800000 */
.L_x_139:
[----:B------:R-:W-:-:S05]  /*8c30*/  VIADD R24, R21, 0xffffff03 ;  /* 0xffffff0315187836 */ /* 0x000fca0000000000 */
[----:B------:R-:W-:-:S13]  /*8c40*/  ISETP.GT.U32.AND P0, PT, R24, 0x1, PT ;  /* 0x000000011800780c */ /* 0x000fda0003f04070 */
[----:B------:R-:W-:Y:S05]  /*8c50*/  @P0 BRA `(.L_x_141) ;  /* 0x0000000000780947 */ /* 0x000fea0003800000 */
[----:B------:R-:W-:Y:S01]  /*8c60*/  LOP3.LUT R0, R3, 0x7fffff, RZ, 0xc0, !PT ;  /* 0x007fffff03007812 */ /* 0x000fe200078ec0ff */
[----:B------:R-:W-:-:S03]  /*8c70*/  IMAD.MOV.U32 R13, RZ, RZ, 0x3 ;  /* 0x00000003ff0d7424 */ /* 0x000fc600078e00ff */
[----:B------:R-:W-:Y:S02]  /*8c80*/  LOP3.LUT R0, R0, 0x3f800000, RZ, 0xfc, !PT ;  /* 0x3f80000000007812 */ /* 0x000fe400078efcff */
[----:B------:R-:W-:Y:S02]  /*8c90*/  SHF.L.U32 R13, R13, R24, RZ ;  /* 0x000000180d0d7219 */ /* 0x000fe400000006ff */
[----:B------:R-:W1:Y:S02]  /*8ca0*/  MUFU.RCP R9, R0 ;  /* 0x0000000000097308 */ /* 0x000e640000001000 */
[----:B-1----:R-:W-:-:S04]  /*8cb0*/  FFMA R8, R0, R9, -1 ;  /* 0xbf80000000087423 */ /* 0x002fc80000000009 */
[----:B------:R-:W-:-:S04]  /*8cc0*/  FADD.FTZ R8, -R8, -RZ ;  /* 0x800000ff08087221 */ /* 0x000fc80000010100 */
[CCC-:B------:R-:W-:Y:S01]  /*8cd0*/  FFMA.RM R12, R9.reuse, R8.reuse, R9.reuse ;  /* 0x00000008090c7223 */ /* 0x1c0fe20000004009 */
[----:B------:R-:W-:-:S04]  /*8ce0*/  FFMA.RP R9, R9, R8, R9 ;  /* 0x0000000809097223 */ /* 0x000fc80000008009 */
[C---:B------:R-:W-:Y:S02]  /*8cf0*/  LOP3.LUT R8, R12.reuse, 0x7fffff, RZ, 0xc0, !PT ;  /* 0x007fffff0c087812 */ /* 0x040fe400078ec0ff */
[----:B------:R-:W-:Y:S02]  /*8d00*/  FSETP.NEU.FTZ.AND P0, PT, R12, R9, PT ;  /* 0x000000090c00720b */ /* 0x000fe40003f1d000 */
[----:B------:R-:W-:Y:S02]  /*8d10*/  LOP3.LUT R8, R8, 0x800000, RZ, 0xfc, !PT ;  /* 0x0080000008087812 */ /* 0x000fe400078efcff */
[----:B------:R-:W-:Y:S02]  /*8d20*/  SEL R9, RZ, 0xffffffff, !P0 ;  /* 0xffffffffff097807 */ /* 0x000fe40004000000 */
[----:B------:R-:W-:-:S03]  /*8d30*/  LOP3.LUT R13, R13, R8, RZ, 0xc0, !PT ;  /* 0x000000080d0d7212 */ /* 0x000fc600078ec0ff */
[----:B------:R-:W-:Y:S01]  /*8d40*/  IMAD.MOV R9, RZ, RZ, -R9 ;  /* 0x000000ffff097224 */ /* 0x000fe200078e0a09 */
[----:B------:R-:W-:-:S04]  /*8d50*/  SHF.R.U32.HI R13, RZ, R24, R13 ;  /* 0x00000018ff0d7219 */ /* 0x000fc8000001160d */
[--C-:B------:R-:W-:Y:S01]  /*8d60*/  LOP3.LUT P1, RZ, R9, R24, R8.reuse, 0xf8, !PT ;  /* 0x0000001809ff7212 */ /* 0x100fe2000782f808 */
[----:B------:R-:W-:Y:S01]  /*8d70*/  VIADD R9, R21, 0xffffff04 ;  /* 0xffffff0415097836 */ /* 0x000fe20000000000 */
[C---:B------:R-:W-:Y:S02]  /*8d80*/  LOP3.LUT P0, RZ, R13.reuse, 0x1, RZ, 0xc0, !PT ;  /* 0x000000010dff7812 */ /* 0x040fe4000780c0ff */
[----:B------:R-:W-:Y:S02]  /*8d90*/  LOP3.LUT P2, RZ, R13, 0x2, RZ, 0xc0, !PT ;  /* 0x000000020dff7812 */ /* 0x000fe4000784c0ff */
[----:B------:R-:W-:Y:S02]  /*8da0*/  SHF.R.U32.HI R8, RZ, R9, R8 ;  /* 0x00000009ff087219 */ /* 0x000fe40000011608 */
[----:B------:R-:W-:Y:S02]  /*8db0*/  PLOP3.LUT P0, PT, P0, P1, P2, 0xe0, 0x0 ;  /* 0x000000000000781c */ /* 0x000fe40000703c20 */
[----:B------:R-:W-:-:S02]  /*8dc0*/  LOP3.LUT P1, RZ, R3, 0x7fffff, RZ, 0xc0, !PT ;  /* 0x007fffff03ff7812 */ /* 0x000fc4000782c0ff */
[----:B------:R-:W-:-:S05]  /*8dd0*/  SEL R0, RZ, 0x1, !P0 ;  /* 0x00000001ff007807 */ /* 0x000fca0004000000 */
[----:B------:R-:W-:-:S05]  /*8de0*/  IMAD.MOV R0, RZ, RZ, -R0 ;  /* 0x000000ffff007224 */ /* 0x000fca00078e0a00 */
[----:B------:R-:W-:-:S13]  /*8df0*/  ISETP.GE.AND P0, PT, R0, RZ, PT ;  /* 0x000000ff0000720c */ /* 0x000fda0003f06270 */
[----:B------:R-:W-:-:S04]  /*8e00*/  @!P0 VIADD R8, R8, 0x1 ;  /* 0x0000000108088836 */ /* 0x000fc80000000000 */
[----:B------:R-:W-:-:S05]  /*8e10*/  @!P1 IMAD.SHL.U32 R8, R8, 0x2, RZ ;  /* 0x0000000208089824 */ /* 0x000fca00078e00ff */
[----:B------:R-:W-:Y:S01]  /*8e20*/  LOP3.LUT R8, R8, 0x80000000, R3, 0xf8, !PT ;  /* 0x8000000008087812 */ /* 0x000fe200078ef803 */
[----:B------:R-:W-:Y:S06]  /*8e30*/  BRA `(.L_x_140) ;  /* 0x0000000000047947 */ /* 0x000fec0003800000 */
.L_x_141:
[----:B------:R1:W2:Y:S02]  /*8e40*/  MUFU.RCP R8, R3 ;  /* 0x0000000300087308 */ /* 0x0002a40000001000 */
.L_x_140:
[----:B------:R-:W-:Y:S05]  /*8e50*/  BSYNC B2 ;  /* 0x0000000000027941 */ /* 0x000fea0003800000 */
.L_x_138:
[----:B--2---:R-:W-:Y:S02]  /*8e60*/  IMAD.MOV.U32 R0, RZ, RZ, R8 ;  /* 0x000000ffff007224 */ /* 0x004fe400078e0008 */
[----:B------:R-:W-:Y:S02]  /*8e70*/  IMAD.MOV.U32 R8, RZ, RZ, R14 ;  /* 0x000000ffff087224 */ /* 0x000fe400078e000e */
[----:B------:R-:W-:-:S04]  /*8e80*/  IMAD.MOV.U32 R9, RZ, RZ, 0x0 ;  /* 0x00000000ff097424 */ /* 0x000fc800078e00ff */
[----:B-1----:R-:W-:Y:S05]  /*8e90*/  RET.REL.NODEC R8 `(_ZN7cutlass13device_kernelINS_4fmha6kernel28FmhaKernelTmaWarpSpecializedINS1_10collective30FmhaMainloopTmaWarpSpecializedINS_10bfloat16_tEffN4cute5tupleIJNS7_1CILi128EEENS9_ILi64EEENS9_ILi16EEEEEENS8_IJiNS9_ILi1EEENS8_IJiiEEEEEESG_SG_NS4_14ResidualFusionEJNS2_6OptionILNS2_3TagE0ENS9_ILb1EEEEENSI_ILSJ_2ESK_EEEEENS4_15FmhaFwdEpilogueIS6_fNS8_IJSB_SC_SB_EEEEENS2_23PersistentTileSchedulerEJSL_SM_EEEEEvNT_6ParamsE) ;  /* 0xffffff7008587950 */ /* 0x002fea0003c3ffff */
.L_x_142:
[----:B------:R-:W-:-:S00]  /*8ea0*/  BRA `(.L_x_142) ;  /* 0xfffffffc00fc7947 */ /* 0x000fc0000383ffff */
[----:B------:R-:W-:-:S00]  /*8eb0*/  NOP ;  /* 0x0000000000007918 */ /* 0x000fc00000000000 */
        /* <DEDUP_REMOVED lines=12> */
.L_x_143:


//--------------------- .nv.global.init           --------------------------
	.section	.nv.global.init,"aw",@progbits
.nv.global.init:
	.type		$str$24,@object
	.size		$str$24,($str$25 - $str$24)
$str$24:
        /*0000*/ 	.byte	0x28, 0x61, 0x64, 0x64, 0x72, 0x65, 0x73, 0x73, 0x20, 0x26, 0x20, 0x6d, 0x61, 0x73, 0x6b, 0x29
        /*0010*/ 	.byte	0x20, 0x3d, 0x3d, 0x20, 0x30, 0x00
	.type		$str$25,@object
	.size		$str$25,(__unnamed_1 - $str$25)
$str$25:
        /*0016*/ 	.byte	0x2f, 0x74, 0x6d, 0x70, 0x2f, 0x63, 0x75, 0x74, 0x6c, 0x61, 0x73, 0x73, 0x5f, 0x73, 0x77, 0x65
        /*0026*/ 	.byte	0x65, 0x70, 0x5f, 0x73, 0x72, 0x63, 0x2f, 0x69, 0x6e, 0x63, 0x6c, 0x75, 0x64, 0x65, 0x2f, 0x63
        /*0036*/ 	.byte	0x75, 0x74, 0x65, 0x2f, 0x70, 0x6f, 0x69, 0x6e, 0x74, 0x65, 0x72, 0x5f, 0x66, 0x6c, 0x61, 0x67
        /*0046*/ 	.byte	0x67, 0x65, 0x64, 0x2e, 0x68, 0x70, 0x70, 0x00
	.type		__unnamed_1,@object
	.size		__unnamed_1,(.L_0 - __unnamed_1)
__unnamed_1:
        /*004e*/ 	.byte	0x61, 0x75, 0x74, 0x6f, 0x20, 0x63, 0x75, 0x74, 0x65, 0x3a, 0x3a, 0x61, 0x73, 0x5f, 0x70, 0x6f
        /* <DEDUP_REMOVED lines=27> */
        /*020e*/ 	.byte	0x30, 0x3e, 0x3e, 0x3e, 0x3e, 0x3e, 0x5d, 0x00
.L_0:


//--------------------- .nv.shared._ZN7cutlass13device_kernelINS_4fmha6kernel28FmhaKernelTmaWarpSpecializedINS1_10collective30FmhaMainloopTmaWarpSpecializedINS_10bfloat16_tEffN4cute5tupleIJNS7_1CILi128EEENS9_ILi64EEENS9_ILi16EEEEEENS8_IJiNS9_ILi1EEENS8_IJiiEEEEEESG_SG_NS4_14ResidualFusionEJNS2_6OptionILNS2_3TagE0ENS9_ILb1EEEEENSI_ILSJ_2ESK_EEEEENS4_15FmhaFwdEpilogueIS6_fNS8_IJSB_SC_SB_EEEEENS2_23PersistentTileSchedulerEJSL_SM_EEEEEvNT_6ParamsE --------------------------
	.section	.nv.shared._ZN7cutlass13device_kernelINS_4fmha6kernel28FmhaKernelTmaWarpSpecializedINS1_10collective30FmhaMainloopTmaWarpSpecializedINS_10bfloat16_tEffN4cute5tupleIJNS7_1CILi128EEENS9_ILi64EEENS9_ILi16EEEEEENS8_IJiNS9_ILi1EEENS8_IJiiEEEEEESG_SG_NS4_14ResidualFusionEJNS2_6OptionILNS2_3TagE0ENS9_ILb1EEEEENSI_ILSJ_2ESK_EEEEENS4_15FmhaFwdEpilogueIS6_fNS8_IJSB_SC_SB_EEEEENS2_23PersistentTileSchedulerEJSL_SM_EEEEEvNT_6ParamsE,"aw",@nobits
	.sectionflags	@""
	.align	16
	.zero		1024


//--------------------- .nv.shared.reserved.0     --------------------------
	.section	.nv.shared.reserved.0,"aw",@nobits
	.weak		__nv_reservedSMEM_offset_0_alias
	.size		__nv_reservedSMEM_offset_0_alias, 0, 0
	.other		__nv_reservedSMEM_offset_0_alias,@"STO_CUDA_RESERVED_SHARED STV_DEFAULT"
__nv_reservedSMEM_offset_0_alias:
	.zero		0


//--------------------- .nv.global                --------------------------
	.section	.nv.global,"aw",@nobits
.nv.global:
	.type		_ZN39_INTERNAL_dad2af0b_4_k_cu_2baa3fef_33624cute1_E,@object
	.size		_ZN39_INTERNAL_dad2af0b_4_k_cu_2baa3fef_33624cute1_E,(_ZN39_INTERNAL_dad2af0b_4_k_cu_2baa3fef_33624cuda3std3__45__cpo6cbeginE - _ZN39_INTERNAL_dad2af0b_4_k_cu_2baa3fef_33624cute1_E)
_ZN39_INTERNAL_dad2af0b_4_k_cu_2baa3fef_33624cute1_E:
	.zero		1
	.type		_ZN39_INTERNAL_dad2af0b_4_k_cu_2baa3fef_33624cuda3std3__45__cpo6cbeginE,@object
	.size		_ZN39_INTERNAL_dad2af0b_4_k_cu_2baa3fef_33624cuda3std3__45__cpo6cbeginE,(_ZN39_INTERNAL_dad2af0b_4_k_cu_2baa3fef_33624cuda3std3__48in_placeE - _ZN39_INTERNAL_dad2af0b_4_k_cu_2baa3fef_33624cuda3std3__45__cpo6cbeginE)
_ZN39_INTERNAL_dad2af0b_4_k_cu_2baa3fef_33624cuda3std3__45__cpo6cbeginE:
	.zero		1
	.type		_ZN39_INTERNAL_dad2af0b_4_k_cu_2baa3fef_33624cuda3std3__48in_placeE,@object
	.size		_ZN39_INTERNAL_dad2af0b_4_k_cu_2baa3fef_33624cuda3std3__48in_placeE,(_ZN39_INTERNAL_dad2af0b_4_k_cu_2baa3fef_33624cuda3std6ranges3__45__cpo9iter_moveE - _ZN39_INTERNAL_dad2af0b_4_k_cu_2baa3fef_33624cuda3std3__48in_placeE)
_ZN39_INTERNAL_dad2af0b_4_k_cu_2baa3fef_33624cuda3std3__48in_placeE:
	.zero		1
	.type		_ZN39_INTERNAL_dad2af0b_4_k_cu_2baa3fef_33624cuda3std6ranges3__45__cpo9iter_moveE,@object
	.size		_ZN39_INTERNAL_dad2af0b_4_k_cu_2baa3fef_33624cuda3std6ranges3__45__cpo9iter_moveE,(_ZN39_INTERNAL_dad2af0b_4_k_cu_2baa3fef_33624cuda3std3__45__cpo5beginE - _ZN39_INTERNAL_dad2af0b_4_k_cu_2baa3fef_33624cuda3std6ranges3__45__cpo9iter_moveE)
_ZN39_INTERNAL_dad2af0b_4_k_cu_2baa3fef_33624cuda3std6ranges3__45__cpo9iter_moveE:
	.zero		1
	.type		_ZN39_INTERNAL_dad2af0b_4_k_cu_2baa3fef_33624cuda3std3__45__cpo5beginE,@object
	.size		_ZN39_INTERNAL_dad2af0b_4_k_cu_2baa3fef_33624cuda3std3__45__cpo5beginE,(_ZN39_INTERNAL_dad2af0b_4_k_cu_2baa3fef_33624cuda3std3__441_GLOBAL__N__dad2af0b_4_k_cu_2baa3fef_33626ignoreE - _ZN39_INTERNAL_dad2af0b_4_k_cu_2baa3fef_33624cuda3std3__45__cpo5beginE)
_ZN39_INTERNAL_dad2af0b_4_k_cu_2baa3fef_33624cuda3std3__45__cpo5beginE:
	.zero		1
	.type		_ZN39_INTERNAL_dad2af0b_4_k_cu_2baa3fef_33624cuda3std3__441_GLOBAL__N__dad2af0b_4_k_cu_2baa3fef_33626ignoreE,@object
	.size		_ZN39_INTERNAL_dad2af0b_4_k_cu_2baa3fef_33624cuda3std3__441_GLOBAL__N__dad2af0b_4_k_cu_2baa3fef_33626ignoreE,(_ZN39_INTERNAL_dad2af0b_4_k_cu_2baa3fef_33624cute7productE - _ZN39_INTERNAL_dad2af0b_4_k_cu_2baa3fef_33624cuda3std3__441_GLOBAL__N__dad2af0b_4_k_cu_2baa3fef_33626ignoreE)
_ZN39_INTERNAL_dad2af0b_4_k_cu_2baa3fef_33624cuda3std3__441_GLOBAL__N__dad2af0b_4_k_cu_2baa3fef_33626ignoreE:
	.zero		1
	.type		_ZN39_INTERNAL_dad2af0b_4_k_cu_2baa3fef_33624cute7productE,@object
	.size		_ZN39_INTERNAL_dad2af0b_4_k_cu_2baa3fef_33624cute7productE,(_ZN39_INTERNAL_dad2af0b_4_k_cu_2baa3fef_33624cuda3std3__45__cpo3endE - _ZN39_INTERNAL_dad2af0b_4_k_cu_2baa3fef_33624cute7productE)
_ZN39_INTERNAL_dad2af0b_4_k_cu_2baa3fef_33624cute7productE:
	.zero		1
	.type		_ZN39_INTERNAL_dad2af0b_4_k_cu_2baa3fef_33624cuda3std3__45__cpo3endE,@object
	.size		_ZN39_INTERNAL_dad2af0b_4_k_cu_2baa3fef_33624cuda3std3__45__cpo3endE,(_ZN39_INTERNAL_dad2af0b_4_k_cu_2baa3fef_33624cuda3std3__419piecewise_constructE - _ZN39_INTERNAL_dad2af0b_4_k_cu_2baa3fef_33624cuda3std3__45__cpo3endE)
_ZN39_INTERNAL_dad2af0b_4_k_cu_2baa3fef_33624cuda3std3__45__cpo3endE:
	.zero		1
	.type		_ZN39_INTERNAL_dad2af0b_4_k_cu_2baa3fef_33624cuda3std3__419piecewise_constructE,@object
	.size		_ZN39_INTERNAL_dad2af0b_4_k_cu_2baa3fef_33624cuda3std3__419piecewise_constructE,(_ZN39_INTERNAL_dad2af0b_4_k_cu_2baa3fef_33624cuda3std3__45__cpo4cendE - _ZN39_INTERNAL_dad2af0b_4_k_cu_2baa3fef_33624cuda3std3__419piecewise_constructE)
_ZN39_INTERNAL_dad2af0b_4_k_cu_2baa3fef_33624cuda3std3__419piecewise_constructE:
	.zero		1
	.type		_ZN39_INTERNAL_dad2af0b_4_k_cu_2baa3fef_33624cuda3std3__45__cpo4cendE,@object
	.size		_ZN39_INTERNAL_dad2af0b_4_k_cu_2baa3fef_33624cuda3std3__45__cpo4cendE,(_ZN39_INTERNAL_dad2af0b_4_k_cu_2baa3fef_33624cuda3std6ranges3__45__cpo4swapE - _ZN39_INTERNAL_dad2af0b_4_k_cu_2baa3fef_33624cuda3std3__45__cpo4cendE)
_ZN39_INTERNAL_dad2af0b_4_k_cu_2baa3fef_33624cuda3std3__45__cpo4cendE:
	.zero		1
	.type		_ZN39_INTERNAL_dad2af0b_4_k_cu_2baa3fef_33624cuda3std6ranges3__45__cpo4swapE,@object
	.size		_ZN39_INTERNAL_dad2af0b_4_k_cu_2baa3fef_33624cuda3std6ranges3__45__cpo4swapE,(.L_8 - _ZN39_INTERNAL_dad2af0b_4_k_cu_2baa3fef_33624cuda3std6ranges3__45__cpo4swapE)
_ZN39_INTERNAL_dad2af0b_4_k_cu_2baa3fef_33624cuda3std6ranges3__45__cpo4swapE:
	.zero		1
.L_8:


//--------------------- .nv.constant0._ZN7cutlass13device_kernelINS_4fmha6kernel28FmhaKernelTmaWarpSpecializedINS1_10collective30FmhaMainloopTmaWarpSpecializedINS_10bfloat16_tEffN4cute5tupleIJNS7_1CILi128EEENS9_ILi64EEENS9_ILi16EEEEEENS8_IJiNS9_ILi1EEENS8_IJiiEEEEEESG_SG_NS4_14ResidualFusionEJNS2_6OptionILNS2_3TagE0ENS9_ILb1EEEEENSI_ILSJ_2ESK_EEEEENS4_15FmhaFwdEpilogueIS6_fNS8_IJSB_SC_SB_EEEEENS2_23PersistentTileSchedulerEJSL_SM_EEEEEvNT_6ParamsE --------------------------
	.section	.nv.constant0._ZN7cutlass13device_kernelINS_4fmha6kernel28FmhaKernelTmaWarpSpecializedINS1_10collective30FmhaMainloopTmaWarpSpecializedINS_10bfloat16_tEffN4cute5tupleIJNS7_1CILi128EEENS9_ILi64EEENS9_ILi16EEEEEENS8_IJiNS9_ILi1EEENS8_IJiiEEEEEESG_SG_NS4_14ResidualFusionEJNS2_6OptionILNS2_3TagE0ENS9_ILb1EEEEENSI_ILSJ_2ESK_EEEEENS4_15FmhaFwdEpilogueIS6_fNS8_IJSB_SC_SB_EEEEENS2_23PersistentTileSchedulerEJSL_SM_EEEEEvNT_6ParamsE,"a",@progbits
	.sectionflags	@""
	.align	4
.nv.constant0._ZN7cutlass13device_kernelINS_4fmha6kernel28FmhaKernelTmaWarpSpecializedINS1_10collective30FmhaMainloopTmaWarpSpecializedINS_10bfloat16_tEffN4cute5tupleIJNS7_1CILi128EEENS9_ILi64EEENS9_ILi16EEEEEENS8_IJiNS9_ILi1EEENS8_IJiiEEEEEESG_SG_NS4_14ResidualFusionEJNS2_6OptionILNS2_3TagE0ENS9_ILb1EEEEENSI_ILSJ_2ESK_EEEEENS4_15FmhaFwdEpilogueIS6_fNS8_IJSB_SC_SB_EEEEENS2_23PersistentTileSchedulerEJSL_SM_EEEEEvNT_6ParamsE:
	.zero		2688


//--------------------- SYMBOLS --------------------------

	.type		.nv.reservedSmem.offset0,@object
	.size		.nv.reservedSmem.offset0,0x4
	.type		__assertfail,@function
